// auto-generated by cutlass_sweep.gemm — config: {"arch": "sm_100", "cluster_m": 1, "cluster_n": 4, "dtype": "e5m2", "dtype_b": "e5m2", "layout": "nt", "stages": 0, "tile_k": 128, "tile_m": 128, "tile_n": 128}
#include "cutlass/cutlass.h"
#include "cutlass/gemm/collective/collective_builder.hpp"
#include "cutlass/gemm/device/gemm_universal_adapter.h"
#include "cutlass/gemm/kernel/gemm_universal.hpp"
#include "cutlass/epilogue/collective/collective_builder.hpp"

using ElemA = cutlass::float_e5m2_t;
using ElemB = cutlass::float_e5m2_t;
using ElemCD = cutlass::float_e5m2_t;
using Acc  = float;
using TileShape    = cute::Shape<cute::_128, cute::_128, cute::_128>;
using ClusterShape = cute::Shape<cute::_1, cute::_4, cute::_1>;

using CollectiveEpilogue = typename cutlass::epilogue::collective::CollectiveBuilder<
    cutlass::arch::Sm100, cutlass::arch::OpClassTensorOp,
    TileShape, ClusterShape,
    cutlass::epilogue::collective::EpilogueTileAuto,
    Acc, Acc,
    ElemCD, cutlass::layout::RowMajor, 128 / cutlass::sizeof_bits<ElemCD>::value,
    ElemCD, cutlass::layout::RowMajor, 128 / cutlass::sizeof_bits<ElemCD>::value,
    cutlass::epilogue::collective::EpilogueScheduleAuto
  >::CollectiveOp;

using CollectiveMainloop = typename cutlass::gemm::collective::CollectiveBuilder<
    cutlass::arch::Sm100, cutlass::arch::OpClassTensorOp,
    ElemA, cutlass::layout::RowMajor, 128 / cutlass::sizeof_bits<ElemA>::value,
    ElemB, cutlass::layout::ColumnMajor, 128 / cutlass::sizeof_bits<ElemB>::value,
    Acc,
    TileShape, ClusterShape,
    cutlass::gemm::collective::StageCountAutoCarveout<static_cast<int>(sizeof(typename CollectiveEpilogue::SharedStorage))>,
    cutlass::gemm::collective::KernelScheduleAuto
  >::CollectiveOp;

using GemmKernel = cutlass::gemm::kernel::GemmUniversal<
    cute::Shape<int,int,int,int>,
    CollectiveMainloop,
    CollectiveEpilogue
>;
using Gemm = cutlass::gemm::device::GemmUniversalAdapter<GemmKernel>;

// Force the device kernel symbol into the cubin without needing a host main.
auto* _anchor = &cutlass::device_kernel<GemmKernel>;


// ===== COMPILED SASS (sm_100a) =====

	.target	sm_100a

	.elftype	@"ET_EXEC"


//--------------------- .note.nv.tkinfo           --------------------------
	.section	.note.nv.tkinfo,"",@"SHT_NOTE"
	.sectionflags	@"SHF_NOTE_NV_TKINFO"
	.tkinfo
        /*0018*/ 	.word	0x00000002
        /*0030*/ 	.string	""
        /*0030*/ 	.string	"ptxas"
        /*0030*/ 	.string	"Cuda compilation tools, release 13.0, V13.0.88"
        /*0030*/ 	.string	"Build cuda_13.0.r13.0/compiler.36424714_0"
        /*0030*/ 	.string	"-arch sm_100a -m 64 "



//--------------------- .note.nv.cuinfo           --------------------------
	.section	.note.nv.cuinfo,"",@"SHT_NOTE"
	.sectionflags	@"SHF_NOTE_NV_CUINFO"
        /*0018*/ 	.short	0x0002
        /*001a*/ 	.short	0x0064
        /*001c*/ 	.short	0x0082
	.zero		2


//--------------------- .nv.info                  --------------------------
	.section	.nv.info,"",@"SHT_CUDA_INFO"
	.align	4


	//----- nvinfo : EIATTR_REGCOUNT
	.align		4
        /*0000*/ 	.byte	0x04, 0x2f
        /*0002*/ 	.short	(.L_19 - .L_18)
	.align		4
.L_18:
        /*0004*/ 	.word	index@(_ZN7cutlass13device_kernelINS_4gemm6kernel13GemmUniversalIN4cute5tupleIJiiiiEEENS1_10collective13CollectiveMmaINS1_35MainloopSm100TmaUmmaWarpSpecializedILi6ELi2ELi4ENS5_IJNS4_1CILi1EEENSA_ILi4EEESB_EEEEENS5_IJNSA_ILi128EEESF_SF_EEENS_12float_e5m2_tENS5_IJlSB_lEEESH_SI_NS4_8TiledMMAINS4_8MMA_AtomIJNS4_10MMA_TraitsINS4_19SM100_MMA_F8F6F4_SSEJSH_SH_fSF_SF_NS4_17integral_constantINS4_4UMMA5MajorELSP_0EEESQ_NSN_INSO_7ScaleInELSR_0EEESS_EEEEEENS4_6LayoutINS5_IJSB_SB_SB_EEENS5_IJNSA_ILi0EEESX_SX_EEEEENS5_IJNS4_10UnderscoreES10_S10_EEEEENS4_23SM90_TMA_LOAD_MULTICASTENS4_14ComposedLayoutINS4_7SwizzleILi3ELi4ELi3EEENS4_18smem_ptr_flag_bitsILi8EEENSV_INS5_IJNSA_ILi8EEESF_EEENS5_IJSF_SB_EEEEEEEvNS4_8identityENS4_13SM90_TMA_LOADES1D_vS1E_EENS_8epilogue10collective18CollectiveEpilogueINS1H_23Sm100TmaWarpSpecializedILi2ELi2ELi64ELb0ELb0EEEJSG_NS5_IJNSV_ISF_SB_EENSV_INSA_ILi64EEESB_EEEEESH_SI_SH_SI_NS1H_6fusion15FusionCallbacksIS1L_NS1Q_17LinearCombinationISH_fSH_fLNS_15FloatRoundStyleE2EEESG_S1P_JEEENS4_5SM1004TMEM4LOAD26SM100_TMEM_LOAD_32dp32b64xES1F_NS14_INS15_ILi2ELi4ELi3EEES18_NSV_INS5_IJS19_S1N_EEENS5_IJS1N_SB_EEEEEEENS4_39AutoVectorizingCopyWithAssumedAlignmentILi128EEENS4_14SM90_TMA_STOREES24_S26_S26_EEEvvEEEEvNT_6ParamsE)
        /*0008*/ 	.word	0x000000cf


	//----- nvinfo : EIATTR_FRAME_SIZE
	.align		4
.L_19:
        /*000c*/ 	.byte	0x04, 0x11
        /*000e*/ 	.short	(.L_21 - .L_20)
	.align		4
.L_20:
        /*0010*/ 	.word	index@($__internal_2_$__cuda_sm10x_tcgen05_guardrail_trap_unallocated_columns_being_dealloced)
        /*0014*/ 	.word	0x00000000


	//----- nvinfo : EIATTR_FRAME_SIZE
	.align		4
.L_21:
        /*0018*/ 	.byte	0x04, 0x11
        /*001a*/ 	.short	(.L_23 - .L_22)
	.align		4
.L_22:
        /*001c*/ 	.word	index@($__internal_1_$__cuda_sm10x_tcgen05_guardrail_trap_phase_invalid_during_alloc)
        /*0020*/ 	.word	0x00000000


	//----- nvinfo : EIATTR_FRAME_SIZE
	.align		4
.L_23:
        /*0024*/ 	.byte	0x04, 0x11
        /*0026*/ 	.short	(.L_25 - .L_24)
	.align		4
.L_24:
        /*0028*/ 	.word	index@($__internal_0_$__cuda_sm10x_tcgen05_guardrail_trap_col_being_dealloced_not_returned_by_alloc)
        /*002c*/ 	.word	0x00000000


	//----- nvinfo : EIATTR_FRAME_SIZE
	.align		4
.L_25:
        /*0030*/ 	.byte	0x04, 0x11
        /*0032*/ 	.short	(.L_27 - .L_26)
	.align		4
.L_26:
        /*0034*/ 	.word	index@(_ZN7cutlass13device_kernelINS_4gemm6kernel13GemmUniversalIN4cute5tupleIJiiiiEEENS1_10collective13CollectiveMmaINS1_35MainloopSm100TmaUmmaWarpSpecializedILi6ELi2ELi4ENS5_IJNS4_1CILi1EEENSA_ILi4EEESB_EEEEENS5_IJNSA_ILi128EEESF_SF_EEENS_12float_e5m2_tENS5_IJlSB_lEEESH_SI_NS4_8TiledMMAINS4_8MMA_AtomIJNS4_10MMA_TraitsINS4_19SM100_MMA_F8F6F4_SSEJSH_SH_fSF_SF_NS4_17integral_constantINS4_4UMMA5MajorELSP_0EEESQ_NSN_INSO_7ScaleInELSR_0EEESS_EEEEEENS4_6LayoutINS5_IJSB_SB_SB_EEENS5_IJNSA_ILi0EEESX_SX_EEEEENS5_IJNS4_10UnderscoreES10_S10_EEEEENS4_23SM90_TMA_LOAD_MULTICASTENS4_14ComposedLayoutINS4_7SwizzleILi3ELi4ELi3EEENS4_18smem_ptr_flag_bitsILi8EEENSV_INS5_IJNSA_ILi8EEESF_EEENS5_IJSF_SB_EEEEEEEvNS4_8identityENS4_13SM90_TMA_LOADES1D_vS1E_EENS_8epilogue10collective18CollectiveEpilogueINS1H_23Sm100TmaWarpSpecializedILi2ELi2ELi64ELb0ELb0EEEJSG_NS5_IJNSV_ISF_SB_EENSV_INSA_ILi64EEESB_EEEEESH_SI_SH_SI_NS1H_6fusion15FusionCallbacksIS1L_NS1Q_17LinearCombinationISH_fSH_fLNS_15FloatRoundStyleE2EEESG_S1P_JEEENS4_5SM1004TMEM4LOAD26SM100_TMEM_LOAD_32dp32b64xES1F_NS14_INS15_ILi2ELi4ELi3EEES18_NSV_INS5_IJS19_S1N_EEENS5_IJS1N_SB_EEEEEEENS4_39AutoVectorizingCopyWithAssumedAlignmentILi128EEENS4_14SM90_TMA_STOREES24_S26_S26_EEEvvEEEEvNT_6ParamsE)
        /*0038*/ 	.word	0x00000000


	//----- nvinfo : EIATTR_MIN_STACK_SIZE
	.align		4
.L_27:
        /*003c*/ 	.byte	0x04, 0x12
        /*003e*/ 	.short	(.L_29 - .L_28)
	.align		4
.L_28:
        /*0040*/ 	.word	index@(_ZN7cutlass13device_kernelINS_4gemm6kernel13GemmUniversalIN4cute5tupleIJiiiiEEENS1_10collective13CollectiveMmaINS1_35MainloopSm100TmaUmmaWarpSpecializedILi6ELi2ELi4ENS5_IJNS4_1CILi1EEENSA_ILi4EEESB_EEEEENS5_IJNSA_ILi128EEESF_SF_EEENS_12float_e5m2_tENS5_IJlSB_lEEESH_SI_NS4_8TiledMMAINS4_8MMA_AtomIJNS4_10MMA_TraitsINS4_19SM100_MMA_F8F6F4_SSEJSH_SH_fSF_SF_NS4_17integral_constantINS4_4UMMA5MajorELSP_0EEESQ_NSN_INSO_7ScaleInELSR_0EEESS_EEEEEENS4_6LayoutINS5_IJSB_SB_SB_EEENS5_IJNSA_ILi0EEESX_SX_EEEEENS5_IJNS4_10UnderscoreES10_S10_EEEEENS4_23SM90_TMA_LOAD_MULTICASTENS4_14ComposedLayoutINS4_7SwizzleILi3ELi4ELi3EEENS4_18smem_ptr_flag_bitsILi8EEENSV_INS5_IJNSA_ILi8EEESF_EEENS5_IJSF_SB_EEEEEEEvNS4_8identityENS4_13SM90_TMA_LOADES1D_vS1E_EENS_8epilogue10collective18CollectiveEpilogueINS1H_23Sm100TmaWarpSpecializedILi2ELi2ELi64ELb0ELb0EEEJSG_NS5_IJNSV_ISF_SB_EENSV_INSA_ILi64EEESB_EEEEESH_SI_SH_SI_NS1H_6fusion15FusionCallbacksIS1L_NS1Q_17LinearCombinationISH_fSH_fLNS_15FloatRoundStyleE2EEESG_S1P_JEEENS4_5SM1004TMEM4LOAD26SM100_TMEM_LOAD_32dp32b64xES1F_NS14_INS15_ILi2ELi4ELi3EEES18_NSV_INS5_IJS19_S1N_EEENS5_IJS1N_SB_EEEEEEENS4_39AutoVectorizingCopyWithAssumedAlignmentILi128EEENS4_14SM90_TMA_STOREES24_S26_S26_EEEvvEEEEvNT_6ParamsE)
        /*0044*/ 	.word	0x00000000
.L_29:


//--------------------- .nv.compat                --------------------------
	.section	.nv.compat,"",@"SHT_CUDA_COMPAT_INFO"
	.align	4
        /*0000*/ 	.byte	0x02, 0x09, 0x01, 0x00, 0x02, 0x02, 0x02, 0x00, 0x02, 0x05, 0x05, 0x00, 0x03, 0x07, 0x01, 0x01
        /*0010*/ 	.byte	0x02, 0x03, 0x01, 0x00, 0x02, 0x06, 0x01, 0x00, 0x04, 0x0b, 0x08, 0x00, 0x09, 0x00, 0x00, 0x00
        /*0020*/ 	.byte	0x00, 0x00, 0x00, 0x00


//--------------------- .nv.info._ZN7cutlass13device_kernelINS_4gemm6kernel13GemmUniversalIN4cute5tupleIJiiiiEEENS1_10collective13CollectiveMmaINS1_35MainloopSm100TmaUmmaWarpSpecializedILi6ELi2ELi4ENS5_IJNS4_1CILi1EEENSA_ILi4EEESB_EEEEENS5_IJNSA_ILi128EEESF_SF_EEENS_12float_e5m2_tENS5_IJlSB_lEEESH_SI_NS4_8TiledMMAINS4_8MMA_AtomIJNS4_10MMA_TraitsINS4_19SM100_MMA_F8F6F4_SSEJSH_SH_fSF_SF_NS4_17integral_constantINS4_4UMMA5MajorELSP_0EEESQ_NSN_INSO_7ScaleInELSR_0EEESS_EEEEEENS4_6LayoutINS5_IJSB_SB_SB_EEENS5_IJNSA_ILi0EEESX_SX_EEEEENS5_IJNS4_10UnderscoreES10_S10_EEEEENS4_23SM90_TMA_LOAD_MULTICASTENS4_14ComposedLayoutINS4_7SwizzleILi3ELi4ELi3EEENS4_18smem_ptr_flag_bitsILi8EEENSV_INS5_IJNSA_ILi8EEESF_EEENS5_IJSF_SB_EEEEEEEvNS4_8identityENS4_13SM90_TMA_LOADES1D_vS1E_EENS_8epilogue10collective18CollectiveEpilogueINS1H_23Sm100TmaWarpSpecializedILi2ELi2ELi64ELb0ELb0EEEJSG_NS5_IJNSV_ISF_SB_EENSV_INSA_ILi64EEESB_EEEEESH_SI_SH_SI_NS1H_6fusion15FusionCallbacksIS1L_NS1Q_17LinearCombinationISH_fSH_fLNS_15FloatRoundStyleE2EEESG_S1P_JEEENS4_5SM1004TMEM4LOAD26SM100_TMEM_LOAD_32dp32b64xES1F_NS14_INS15_ILi2ELi4ELi3EEES18_NSV_INS5_IJS19_S1N_EEENS5_IJS1N_SB_EEEEEEENS4_39AutoVectorizingCopyWithAssumedAlignmentILi128EEENS4_14SM90_TMA_STOREES24_S26_S26_EEEvvEEEEvNT_6ParamsE --------------------------
	.section	.nv.info._ZN7cutlass13device_kernelINS_4gemm6kernel13GemmUniversalIN4cute5tupleIJiiiiEEENS1_10collective13CollectiveMmaINS1_35MainloopSm100TmaUmmaWarpSpecializedILi6ELi2ELi4ENS5_IJNS4_1CILi1EEENSA_ILi4EEESB_EEEEENS5_IJNSA_ILi128EEESF_SF_EEENS_12float_e5m2_tENS5_IJlSB_lEEESH_SI_NS4_8TiledMMAINS4_8MMA_AtomIJNS4_10MMA_TraitsINS4_19SM100_MMA_F8F6F4_SSEJSH_SH_fSF_SF_NS4_17integral_constantINS4_4UMMA5MajorELSP_0EEESQ_NSN_INSO_7ScaleInELSR_0EEESS_EEEEEENS4_6LayoutINS5_IJSB_SB_SB_EEENS5_IJNSA_ILi0EEESX_SX_EEEEENS5_IJNS4_10UnderscoreES10_S10_EEEEENS4_23SM90_TMA_LOAD_MULTICASTENS4_14ComposedLayoutINS4_7SwizzleILi3ELi4ELi3EEENS4_18smem_ptr_flag_bitsILi8EEENSV_INS5_IJNSA_ILi8EEESF_EEENS5_IJSF_SB_EEEEEEEvNS4_8identityENS4_13SM90_TMA_LOADES1D_vS1E_EENS_8epilogue10collective18CollectiveEpilogueINS1H_23Sm100TmaWarpSpecializedILi2ELi2ELi64ELb0ELb0EEEJSG_NS5_IJNSV_ISF_SB_EENSV_INSA_ILi64EEESB_EEEEESH_SI_SH_SI_NS1H_6fusion15FusionCallbacksIS1L_NS1Q_17LinearCombinationISH_fSH_fLNS_15FloatRoundStyleE2EEESG_S1P_JEEENS4_5SM1004TMEM4LOAD26SM100_TMEM_LOAD_32dp32b64xES1F_NS14_INS15_ILi2ELi4ELi3EEES18_NSV_INS5_IJS19_S1N_EEENS5_IJS1N_SB_EEEEEEENS4_39AutoVectorizingCopyWithAssumedAlignmentILi128EEENS4_14SM90_TMA_STOREES24_S26_S26_EEEvvEEEEvNT_6ParamsE,"",@"SHT_CUDA_INFO"
	.sectionflags	@""
	.align	4


	//----- nvinfo : EIATTR_CUDA_API_VERSION
	.align		4
        /*0000*/ 	.byte	0x04, 0x37
        /*0002*/ 	.short	(.L_31 - .L_30)
.L_30:
        /*0004*/ 	.word	0x00000082


	//----- nvinfo : EIATTR_KPARAM_INFO
	.align		4
.L_31:
        /*0008*/ 	.byte	0x04, 0x17
        /*000a*/ 	.short	(.L_33 - .L_32)
.L_32:
        /*000c*/ 	.word	0x00000000
        /*0010*/ 	.short	0x0000
        /*0012*/ 	.short	0x0000
        /*0014*/ 	.byte	0x00, 0xf0, 0x01, 0x20


	//----- nvinfo : EIATTR_AT_ENTRY_FRAGMENTS
	.align		4
.L_33:
        /*0018*/ 	.byte	0x04, 0x4f
        /*001a*/ 	.short	(.L_35 - .L_34)


	//   ....[0]....
.L_34:
        /*001c*/ 	.word	0x00000006


	//----- nvinfo : EIATTR_RESERVED_SMEM_USED
	.align		4
.L_35:
        /*0020*/ 	.byte	0x01, 0x41
	.zero		2


	//----- nvinfo : EIATTR_SPARSE_MMA_MASK
	.align		4
        /*0024*/ 	.byte	0x03, 0x50
        /*0026*/ 	.short	0x0000


	//----- nvinfo : EIATTR_TCGEN05_1CTA_USED
	.align		4
        /*0028*/ 	.byte	0x01, 0x51
	.zero		2


	//----- nvinfo : EIATTR_MAXREG_COUNT
	.align		4
        /*002c*/ 	.byte	0x03, 0x1b
        /*002e*/ 	.short	0x00ff


	//----- nvinfo : EIATTR_NUM_BARRIERS
	.align		4
        /*0030*/ 	.byte	0x02, 0x4c
        /*0032*/ 	.byte	0x07
	.zero		1


	//----- nvinfo : EIATTR_EXTERNS
	.align		4
        /*0034*/ 	.byte	0x04, 0x0f
        /*0036*/ 	.short	(.L_37 - .L_36)


	//   ....[0]....
	.align		4
.L_36:
        /*0038*/ 	.word	index@(__assertfail)


	//----- nvinfo : EIATTR_MERCURY_ISA_VERSION
	.align		4
.L_37:
        /*003c*/ 	.byte	0x03, 0x5f
        /*003e*/ 	.short	0x0101


	//----- nvinfo : EIATTR_INT_WARP_WIDE_INSTR_OFFSETS
	.align		4
        /*0040*/ 	.byte	0x04, 0x31
        /*0042*/ 	.short	(.L_39 - .L_38)


	//   ....[0]....
.L_38:
        /*0044*/ 	.word	0x00003e00


	//   ....[1]....
        /*0048*/ 	.word	0x00003e20


	//   ....[2]....
        /*004c*/ 	.word	0x00003e50


	//   ....[3]....
        /*0050*/ 	.word	0x00004970


	//   ....[4]....
        /*0054*/ 	.word	0x000049e0


	//   ....[5]....
        /*0058*/ 	.word	0x00004ac0


	//   ....[6]....
        /*005c*/ 	.word	0x00004b70


	//----- nvinfo : EIATTR_COOP_GROUP_MASK_REGIDS
	.align		4
.L_39:
        /*0060*/ 	.byte	0x04, 0x29
        /*0062*/ 	.short	(.L_41 - .L_40)


	//   ....[0]....
.L_40:
        /*0064*/ 	.word	0xffffffff


	//   ....[1]....
        /*0068*/ 	.word	0xffffffff


	//   ....[2]....
        /*006c*/ 	.word	0xffffffff


	//   ....[3]....
        /*0070*/ 	.word	0xffffffff


	//   ....[4]....
        /*0074*/ 	.word	0xffffffff


	//   ....[5]....
        /*0078*/ 	.word	0xffffffff


	//   ....[6]....
        /*007c*/ 	.word	0xffffffff


	//   ....[7]....
        /*0080*/ 	.word	0xffffffff


	//   ....[8]....
        /*0084*/ 	.word	0xffffffff


	//   ....[9]....
        /*0088*/ 	.word	0xffffffff


	//   ....[10]....
        /*008c*/ 	.word	0xffffffff


	//   ....[11]....
        /*0090*/ 	.word	0xffffffff


	//   ....[12]....
        /*0094*/ 	.word	0xffffffff


	//   ....[13]....
        /*0098*/ 	.word	0xffffffff


	//----- nvinfo : EIATTR_COOP_GROUP_INSTR_OFFSETS
	.align		4
.L_41:
        /*009c*/ 	.byte	0x04, 0x28
        /*009e*/ 	.short	(.L_43 - .L_42)


	//   ....[0]....
.L_42:
        /*00a0*/ 	.word	0x00000080


	//   ....[1]....
        /*00a4*/ 	.word	0x000004f0


	//   ....[2]....
        /*00a8*/ 	.word	0x000006e0


	//   ....[3]....
        /*00ac*/ 	.word	0x00000840


	//   ....[4]....
        /*00b0*/ 	.word	0x00000940


	//   ....[5]....
        /*00b4*/ 	.word	0x00000ab0


	//   ....[6]....
        /*00b8*/ 	.word	0x00000c50


	//   ....[7]....
        /*00bc*/ 	.word	0x00000e00


	//   ....[8]....
        /*00c0*/ 	.word	0x00002080


	//   ....[9]....
        /*00c4*/ 	.word	0x00003050


	//   ....[10]....
        /*00c8*/ 	.word	0x00003260


	//   ....[11]....
        /*00cc*/ 	.word	0x00003290


	//   ....[12]....
        /*00d0*/ 	.word	0x00003ce0


	//   ....[13]....
        /*00d4*/ 	.word	0x00003f10


	//----- nvinfo : EIATTR_VRC_CTA_INIT_COUNT
	.align		4
.L_43:
        /*00d8*/ 	.byte	0x02, 0x4a
        /*00da*/ 	.byte	0x80
	.zero		1


	//----- nvinfo : EIATTR_SYSCALL_OFFSETS
	.align		4
        /*00dc*/ 	.byte	0x04, 0x46
        /*00de*/ 	.short	(.L_45 - .L_44)


	//   ....[0]....
.L_44:
        /*00e0*/ 	.word	0x00005770


	//   ....[1]....
        /*00e4*/ 	.word	0x000058b0


	//   ....[2]....
        /*00e8*/ 	.word	0x00006140


	//   ....[3]....
        /*00ec*/ 	.word	0x00007750


	//----- nvinfo : EIATTR_MBARRIER_INSTR_OFFSETS
	.align		4
.L_45:
        /*00f0*/ 	.byte	0x04, 0x39
        /*00f2*/ 	.short	(.L_47 - .L_46)


	//   ....[0]....
.L_46:
        /*00f4*/ 	.word	0x00000610
        /*00f8*/ 	.word	0x000000ff
        /*00fc*/ 	.word	0x00000000
        /*0100*/ 	.short	0x0100
        /*0102*/ 	.byte	0x04
	.zero		1


	//   ....[1]....
        /*0104*/ 	.word	0x00000620
        /*0108*/ 	.word	0x000000ff
        /*010c*/ 	.word	0x00000030
        /*0110*/ 	.short	0x0100
        /*0112*/ 	.byte	0x04
	.zero		1


	//   ....[2]....
        /*0114*/ 	.word	0x00000630
        /*0118*/ 	.word	0x000000ff
        /*011c*/ 	.word	0x00000008
        /*0120*/ 	.short	0x0100
        /*0122*/ 	.byte	0x04
	.zero		1


	//   ....[3]....
        /*0124*/ 	.word	0x00000640
        /*0128*/ 	.word	0x000000ff
        /*012c*/ 	.word	0x00000038
        /*0130*/ 	.short	0x0100
        /*0132*/ 	.byte	0x04
	.zero		1


	//   ....[4]....
        /*0134*/ 	.word	0x00000650
        /*0138*/ 	.word	0x000000ff
        /*013c*/ 	.word	0x00000010
        /*0140*/ 	.short	0x0100
        /*0142*/ 	.byte	0x04
	.zero		1


	//   ....[5]....
        /*0144*/ 	.word	0x00000660
        /*0148*/ 	.word	0x000000ff
        /*014c*/ 	.word	0x00000040
        /*0150*/ 	.short	0x0100
        /*0152*/ 	.byte	0x04
	.zero		1


	//   ....[6]....
        /*0154*/ 	.word	0x00000670
        /*0158*/ 	.word	0x000000ff
        /*015c*/ 	.word	0x00000018
        /*0160*/ 	.short	0x0100
        /*0162*/ 	.byte	0x04
	.zero		1


	//   ....[7]....
        /*0164*/ 	.word	0x00000680
        /*0168*/ 	.word	0x000000ff
        /*016c*/ 	.word	0x00000048
        /*0170*/ 	.short	0x0100
        /*0172*/ 	.byte	0x04
	.zero		1


	//   ....[8]....
        /*0174*/ 	.word	0x00000690
        /*0178*/ 	.word	0x000000ff
        /*017c*/ 	.word	0x00000020
        /*0180*/ 	.short	0x0100
        /*0182*/ 	.byte	0x04
	.zero		1


	//   ....[9]....
        /*0184*/ 	.word	0x000006a0
        /*0188*/ 	.word	0x000000ff
        /*018c*/ 	.word	0x00000050
        /*0190*/ 	.short	0x0100
        /*0192*/ 	.byte	0x04
	.zero		1


	//   ....[10]....
        /*0194*/ 	.word	0x000006b0
        /*0198*/ 	.word	0x000000ff
        /*019c*/ 	.word	0x00000028
        /*01a0*/ 	.short	0x0100
        /*01a2*/ 	.byte	0x04
	.zero		1


	//   ....[11]....
        /*01a4*/ 	.word	0x000006c0
        /*01a8*/ 	.word	0x000000ff
        /*01ac*/ 	.word	0x00000058
        /*01b0*/ 	.short	0x0100
        /*01b2*/ 	.byte	0x04
	.zero		1


	//   ....[12]....
        /*01b4*/ 	.word	0x000007f0
        /*01b8*/ 	.word	0x000000ff
        /*01bc*/ 	.word	0x00000060
        /*01c0*/ 	.short	0x0100
        /*01c2*/ 	.byte	0x04
	.zero		1


	//   ....[13]....
        /*01c4*/ 	.word	0x00000800
        /*01c8*/ 	.word	0x000000ff
        /*01cc*/ 	.word	0x00000070
        /*01d0*/ 	.short	0x0100
        /*01d2*/ 	.byte	0x04
	.zero		1


	//   ....[14]....
        /*01d4*/ 	.word	0x00000810
        /*01d8*/ 	.word	0x000000ff
        /*01dc*/ 	.word	0x00000068
        /*01e0*/ 	.short	0x0100
        /*01e2*/ 	.byte	0x04
	.zero		1


	//   ....[15]....
        /*01e4*/ 	.word	0x00000820
        /*01e8*/ 	.word	0x000000ff
        /*01ec*/ 	.word	0x00000078
        /*01f0*/ 	.short	0x0100
        /*01f2*/ 	.byte	0x04
	.zero		1


	//   ....[16]....
        /*01f4*/ 	.word	0x00000910
        /*01f8*/ 	.word	0x000000ff
        /*01fc*/ 	.word	0x00000080
        /*0200*/ 	.short	0x0100
        /*0202*/ 	.byte	0x06
	.zero		1


	//   ....[17]....
        /*0204*/ 	.word	0x00000920
        /*0208*/ 	.word	0x000000ff
        /*020c*/ 	.word	0x00000088
        /*0210*/ 	.short	0x0100
        /*0212*/ 	.byte	0x06
	.zero		1


	//   ....[18]....
        /*0214*/ 	.word	0x00000a60
        /*0218*/ 	.word	0x000000ff
        /*021c*/ 	.word	0x00000090
        /*0220*/ 	.short	0x0100
        /*0222*/ 	.byte	0x06
	.zero		1


	//   ....[19]....
        /*0224*/ 	.word	0x00000a70
        /*0228*/ 	.word	0x000000ff
        /*022c*/ 	.word	0x000000a0
        /*0230*/ 	.short	0x0100
        /*0232*/ 	.byte	0x06
	.zero		1


	//   ....[20]....
        /*0234*/ 	.word	0x00000a80
        /*0238*/ 	.word	0x000000ff
        /*023c*/ 	.word	0x00000098
        /*0240*/ 	.short	0x0100
        /*0242*/ 	.byte	0x06
	.zero		1


	//   ....[21]....
        /*0244*/ 	.word	0x00000a90
        /*0248*/ 	.word	0x000000ff
        /*024c*/ 	.word	0x000000a8
        /*0250*/ 	.short	0x0100
        /*0252*/ 	.byte	0x06
	.zero		1


	//   ....[22]....
        /*0254*/ 	.word	0x00000bc0
        /*0258*/ 	.word	0x000000ff
        /*025c*/ 	.word	0x000000b0
        /*0260*/ 	.short	0x0100
        /*0262*/ 	.byte	0x04
	.zero		1


	//   ....[23]....
        /*0264*/ 	.word	0x00000bd0
        /*0268*/ 	.word	0x000000ff
        /*026c*/ 	.word	0x000000d0
        /*0270*/ 	.short	0x0100
        /*0272*/ 	.byte	0x04
	.zero		1


	//   ....[24]....
        /*0274*/ 	.word	0x00000be0
        /*0278*/ 	.word	0x000000ff
        /*027c*/ 	.word	0x000000b8
        /*0280*/ 	.short	0x0100
        /*0282*/ 	.byte	0x04
	.zero		1


	//   ....[25]....
        /*0284*/ 	.word	0x00000bf0
        /*0288*/ 	.word	0x000000ff
        /*028c*/ 	.word	0x000000d8
        /*0290*/ 	.short	0x0100
        /*0292*/ 	.byte	0x04
	.zero		1


	//   ....[26]....
        /*0294*/ 	.word	0x00000c00
        /*0298*/ 	.word	0x000000ff
        /*029c*/ 	.word	0x000000c0
        /*02a0*/ 	.short	0x0100
        /*02a2*/ 	.byte	0x04
	.zero		1


	//   ....[27]....
        /*02a4*/ 	.word	0x00000c10
        /*02a8*/ 	.word	0x000000ff
        /*02ac*/ 	.word	0x000000e0
        /*02b0*/ 	.short	0x0100
        /*02b2*/ 	.byte	0x04
	.zero		1


	//   ....[28]....
        /*02b4*/ 	.word	0x00000c20
        /*02b8*/ 	.word	0x000000ff
        /*02bc*/ 	.word	0x000000c8
        /*02c0*/ 	.short	0x0100
        /*02c2*/ 	.byte	0x04
	.zero		1


	//   ....[29]....
        /*02c4*/ 	.word	0x00000c30
        /*02c8*/ 	.word	0x000000ff
        /*02cc*/ 	.word	0x000000e8
        /*02d0*/ 	.short	0x0100
        /*02d2*/ 	.byte	0x04
	.zero		1


	//   ....[30]....
        /*02d4*/ 	.word	0x00000d20
        /*02d8*/ 	.word	0x000000ff
        /*02dc*/ 	.word	0x000000f0
        /*02e0*/ 	.short	0x0100
        /*02e2*/ 	.byte	0x04
	.zero		1


	//   ....[31]....
        /*02e4*/ 	.word	0x00000d30
        /*02e8*/ 	.word	0x000000ff
        /*02ec*/ 	.word	0x00000100
        /*02f0*/ 	.short	0x0100
        /*02f2*/ 	.byte	0x04
	.zero		1


	//   ....[32]....
        /*02f4*/ 	.word	0x00000d40
        /*02f8*/ 	.word	0x000000ff
        /*02fc*/ 	.word	0x000000f8
        /*0300*/ 	.short	0x0100
        /*0302*/ 	.byte	0x04
	.zero		1


	//   ....[33]....
        /*0304*/ 	.word	0x00000d50
        /*0308*/ 	.word	0x000000ff
        /*030c*/ 	.word	0x00000108
        /*0310*/ 	.short	0x0100
        /*0312*/ 	.byte	0x04
	.zero		1


	//   ....[34]....
        /*0314*/ 	.word	0x00001900
        /*0318*/ 	.word	0x00000003
        /*031c*/ 	.word	0x00000100
        /*0320*/ 	.short	0x010a
        /*0322*/ 	.byte	0xff
	.zero		1


	//   ....[35]....
        /*0324*/ 	.word	0x00001930
        /*0328*/ 	.word	0x00000003
        /*032c*/ 	.word	0x000000f0
        /*0330*/ 	.short	0x0101
        /*0332*/ 	.byte	0xff
	.zero		1


	//   ....[36]....
        /*0334*/ 	.word	0x00001a00
        /*0338*/ 	.word	0x000000ff
        /*033c*/ 	.word	0x00000030
        /*0340*/ 	.short	0x010a
        /*0342*/ 	.byte	0x04
	.zero		1


	//   ....[37]....
        /*0344*/ 	.word	0x00001a80
        /*0348*/ 	.word	0x000000ff
        /*034c*/ 	.word	0x00000030
        /*0350*/ 	.short	0x010a
        /*0352*/ 	.byte	0x21
	.zero		1


	//   ....[38]....
        /*0354*/ 	.word	0x00001c20
        /*0358*/ 	.word	0x000000ff
        /*035c*/ 	.word	0x00000030
        /*0360*/ 	.short	0x010a
        /*0362*/ 	.byte	0x08
	.zero		1


	//   ....[39]....
        /*0364*/ 	.word	0x00001d30
        /*0368*/ 	.word	0x000000ff
        /*036c*/ 	.word	0x00000088
        /*0370*/ 	.short	0x0101
        /*0372*/ 	.byte	0x06
	.zero		1


	//   ....[40]....
        /*0374*/ 	.word	0x00001d50
        /*0378*/ 	.word	0x000000ff
        /*037c*/ 	.word	0x00000030
        /*0380*/ 	.short	0x010a
        /*0382*/ 	.byte	0x04
	.zero		1


	//   ....[41]....
        /*0384*/ 	.word	0x00001dd0
        /*0388*/ 	.word	0x000000ff
        /*038c*/ 	.word	0x00000030
        /*0390*/ 	.short	0x010a
        /*0392*/ 	.byte	0x11
	.zero		1


	//   ....[42]....
        /*0394*/ 	.word	0x00001f70
        /*0398*/ 	.word	0x000000ff
        /*039c*/ 	.word	0x00000030
        /*03a0*/ 	.short	0x010a
        /*03a2*/ 	.byte	0x07
	.zero		1


	//   ....[43]....
        /*03a4*/ 	.word	0x000020b0
        /*03a8*/ 	.word	0x00000003
        /*03ac*/ 	.word	0x00000090
        /*03b0*/ 	.short	0x010a
        /*03b2*/ 	.byte	0xff
	.zero		1


	//   ....[44]....
        /*03b4*/ 	.word	0x00002200
        /*03b8*/ 	.word	0x00000000
        /*03bc*/ 	.word	0x00000000
        /*03c0*/ 	.short	0x0101
        /*03c2*/ 	.byte	0xff
	.zero		1


	//   ....[45]....
        /*03c4*/ 	.word	0x000027b0
        /*03c8*/ 	.word	0x000000ff
        /*03cc*/ 	.word	0x00000000
        /*03d0*/ 	.short	0x010a
        /*03d2*/ 	.byte	0x04
	.zero		1


	//   ....[46]....
        /*03d4*/ 	.word	0x00002840
        /*03d8*/ 	.word	0x000000ff
        /*03dc*/ 	.word	0x00000000
        /*03e0*/ 	.short	0x010a
        /*03e2*/ 	.byte	0x05
	.zero		1


	//   ....[47]....
        /*03e4*/ 	.word	0x000028d0
        /*03e8*/ 	.word	0x000000ff
        /*03ec*/ 	.word	0x00000000
        /*03f0*/ 	.short	0x010a
        /*03f2*/ 	.byte	0x05
	.zero		1


	//   ....[48]....
        /*03f4*/ 	.word	0x00002960
        /*03f8*/ 	.word	0x000000ff
        /*03fc*/ 	.word	0x00000000
        /*0400*/ 	.short	0x010a
        /*0402*/ 	.byte	0x05
	.zero		1


	//   ....[49]....
        /*0404*/ 	.word	0x000029f0
        /*0408*/ 	.word	0x000000ff
        /*040c*/ 	.word	0x00000000
        /*0410*/ 	.short	0x010a
        /*0412*/ 	.byte	0x05
	.zero		1


	//   ....[50]....
        /*0414*/ 	.word	0x00002a90
        /*0418*/ 	.word	0x00000000
        /*041c*/ 	.word	0x00000000
        /*0420*/ 	.short	0x010a
        /*0422*/ 	.byte	0xff
	.zero		1


	//   ....[51]....
        /*0424*/ 	.word	0x00002bb0
        /*0428*/ 	.word	0x00000002
        /*042c*/ 	.word	0x000000f0
        /*0430*/ 	.short	0x010a
        /*0432*/ 	.byte	0xff
	.zero		1


	//   ....[52]....
        /*0434*/ 	.word	0x00002c10
        /*0438*/ 	.word	0x00000004
        /*043c*/ 	.word	0x00000000
        /*0440*/ 	.short	0x0101
        /*0442*/ 	.byte	0xff
	.zero		1


	//   ....[53]....
        /*0444*/ 	.word	0x00002c30
        /*0448*/ 	.word	0x000000ff
        /*044c*/ 	.word	0x000000a0
        /*0450*/ 	.short	0x010a
        /*0452*/ 	.byte	0x04
	.zero		1


	//   ....[54]....
        /*0454*/ 	.word	0x00002d50
        /*0458*/ 	.word	0x00000002
        /*045c*/ 	.word	0x00000090
        /*0460*/ 	.short	0x010a
        /*0462*/ 	.byte	0xff
	.zero		1


	//   ....[55]....
        /*0464*/ 	.word	0x00002e60
        /*0468*/ 	.word	0x00000002
        /*046c*/ 	.word	0x00000000
        /*0470*/ 	.short	0x0101
        /*0472*/ 	.byte	0xff
	.zero		1


	//   ....[56]....
        /*0474*/ 	.word	0x00002ef0
        /*0478*/ 	.word	0x000000ff
        /*047c*/ 	.word	0x000000a0
        /*0480*/ 	.short	0x0106
        /*0482*/ 	.byte	0x04
	.zero		1


	//   ....[57]....
        /*0484*/ 	.word	0x00002f10
        /*0488*/ 	.word	0x000000ff
        /*048c*/ 	.word	0x000000a0
        /*0490*/ 	.short	0x010a
        /*0492*/ 	.byte	0x04
	.zero		1


	//   ....[58]....
        /*0494*/ 	.word	0x00002fa0
        /*0498*/ 	.word	0x000000ff
        /*049c*/ 	.word	0x000000a0
        /*04a0*/ 	.short	0x0106
        /*04a2*/ 	.byte	0x07
	.zero		1


	//   ....[59]....
        /*04a4*/ 	.word	0x00002fe0
        /*04a8*/ 	.word	0x00000000
        /*04ac*/ 	.word	0x000000a0
        /*04b0*/ 	.short	0x010a
        /*04b2*/ 	.byte	0xff
	.zero		1


	//   ....[60]....
        /*04b4*/ 	.word	0x00003530
        /*04b8*/ 	.word	0x00000000
        /*04bc*/ 	.word	0x00000090
        /*04c0*/ 	.short	0x010a
        /*04c2*/ 	.byte	0xff
	.zero		1


	//   ....[61]....
        /*04c4*/ 	.word	0x00003640
        /*04c8*/ 	.word	0x00000003
        /*04cc*/ 	.word	0x00000000
        /*04d0*/ 	.short	0x0101
        /*04d2*/ 	.byte	0xff
	.zero		1


	//   ....[62]....
        /*04d4*/ 	.word	0x00003650
        /*04d8*/ 	.word	0x000000ff
        /*04dc*/ 	.word	0x00000000
        /*04e0*/ 	.short	0x010a
        /*04e2*/ 	.byte	0x04
	.zero		1


	//   ....[63]....
        /*04e4*/ 	.word	0x00003670
        /*04e8*/ 	.word	0x000000ff
        /*04ec*/ 	.word	0x000000d0
        /*04f0*/ 	.short	0x010a
        /*04f2*/ 	.byte	0x1e
	.zero		1


	//   ....[64]....
        /*04f4*/ 	.word	0x00003740
        /*04f8*/ 	.word	0x000000ff
        /*04fc*/ 	.word	0x00000000
        /*0500*/ 	.short	0x010a
        /*0502*/ 	.byte	0x05
	.zero		1


	//   ....[65]....
        /*0504*/ 	.word	0x00003880
        /*0508*/ 	.word	0x000000ff
        /*050c*/ 	.word	0x00000000
        /*0510*/ 	.short	0x010a
        /*0512*/ 	.byte	0x04
	.zero		1


	//   ....[66]....
        /*0514*/ 	.word	0x00003b10
        /*0518*/ 	.word	0x000000ff
        /*051c*/ 	.word	0x00000000
        /*0520*/ 	.short	0x010a
        /*0522*/ 	.byte	0x04
	.zero		1


	//   ....[67]....
        /*0524*/ 	.word	0x00003ba0
        /*0528*/ 	.word	0x000000ff
        /*052c*/ 	.word	0x00000000
        /*0530*/ 	.short	0x010a
        /*0532*/ 	.byte	0x05
	.zero		1


	//   ....[68]....
        /*0534*/ 	.word	0x00003c30
        /*0538*/ 	.word	0x000000ff
        /*053c*/ 	.word	0x00000000
        /*0540*/ 	.short	0x010a
        /*0542*/ 	.byte	0x05
	.zero		1


	//   ....[69]....
        /*0544*/ 	.word	0x00003cc0
        /*0548*/ 	.word	0x000000ff
        /*054c*/ 	.word	0x00000000
        /*0550*/ 	.short	0x010a
        /*0552*/ 	.byte	0x04
	.zero		1


	//   ....[70]....
        /*0554*/ 	.word	0x00004170
        /*0558*/ 	.word	0x0000000c
        /*055c*/ 	.word	0x00000090
        /*0560*/ 	.short	0x010a
        /*0562*/ 	.byte	0xff
	.zero		1


	//   ....[71]....
        /*0564*/ 	.word	0x000042e0
        /*0568*/ 	.word	0x00000000
        /*056c*/ 	.word	0x00000000
        /*0570*/ 	.short	0x0101
        /*0572*/ 	.byte	0xff
	.zero		1


	//   ....[72]....
        /*0574*/ 	.word	0x00004770
        /*0578*/ 	.word	0x000000ff
        /*057c*/ 	.word	0x00000088
        /*0580*/ 	.short	0x010a
        /*0582*/ 	.byte	0x15
	.zero		1


	//   ....[73]....
        /*0584*/ 	.word	0x000048f0
        /*0588*/ 	.word	0x000000ff
        /*058c*/ 	.word	0x00000070
        /*0590*/ 	.short	0x010a
        /*0592*/ 	.byte	0x15
	.zero		1


	//   ....[74]....
        /*0594*/ 	.word	0x00004a70
        /*0598*/ 	.word	0x000000ff
        /*059c*/ 	.word	0x00000060
        /*05a0*/ 	.short	0x010b
        /*05a2*/ 	.byte	0x15
	.zero		1


	//   ....[75]....
        /*05a4*/ 	.word	0x00004a80
        /*05a8*/ 	.word	0x000000ff
        /*05ac*/ 	.word	0x00000000
        /*05b0*/ 	.short	0x0101
        /*05b2*/ 	.byte	0x06
	.zero		1


	//   ....[76]....
        /*05b4*/ 	.word	0x00004a90
        /*05b8*/ 	.word	0x000000ff
        /*05bc*/ 	.word	0x00000078
        /*05c0*/ 	.short	0x010a
        /*05c2*/ 	.byte	0x15
	.zero		1


	//   ....[77]....
        /*05c4*/ 	.word	0x00004c80
        /*05c8*/ 	.word	0x000000ff
        /*05cc*/ 	.word	0x00000068
        /*05d0*/ 	.short	0x010b
        /*05d2*/ 	.byte	0x15
	.zero		1


	//   ....[78]....
        /*05d4*/ 	.word	0x00004c90
        /*05d8*/ 	.word	0x000000ff
        /*05dc*/ 	.word	0x00000000
        /*05e0*/ 	.short	0x0101
        /*05e2*/ 	.byte	0x21
	.zero		1


	//   ....[79]....
        /*05e4*/ 	.word	0x00004cc0
        /*05e8*/ 	.word	0x000000ff
        /*05ec*/ 	.word	0x00000070
        /*05f0*/ 	.short	0x010a
        /*05f2*/ 	.byte	0x15
	.zero		1


	//   ....[80]....
        /*05f4*/ 	.word	0x00004d00
        /*05f8*/ 	.word	0x00000000
        /*05fc*/ 	.word	0x00000078
        /*0600*/ 	.short	0x010a
        /*0602*/ 	.byte	0xff
	.zero		1


	//   ....[81]....
        /*0604*/ 	.word	0x00005010
        /*0608*/ 	.word	0x00000003
        /*060c*/ 	.word	0x00000090
        /*0610*/ 	.short	0x010a
        /*0612*/ 	.byte	0xff
	.zero		1


	//   ....[82]....
        /*0614*/ 	.word	0x00005190
        /*0618*/ 	.word	0x00000000
        /*061c*/ 	.word	0x00000000
        /*0620*/ 	.short	0x0101
        /*0622*/ 	.byte	0xff
	.zero		1


	//   ....[83]....
        /*0624*/ 	.word	0x00005ce0
        /*0628*/ 	.word	0x00000003
        /*062c*/ 	.word	0x00000060
        /*0630*/ 	.short	0x010a
        /*0632*/ 	.byte	0xff
	.zero		1


	//   ....[84]....
        /*0634*/ 	.word	0x00005d20
        /*0638*/ 	.word	0x000000ba
        /*063c*/ 	.word	0x000000b0
        /*0640*/ 	.short	0x010a
        /*0642*/ 	.byte	0xff
	.zero		1


	//   ....[85]....
        /*0644*/ 	.word	0x00005e50
        /*0648*/ 	.word	0x00000003
        /*064c*/ 	.word	0x00000060
        /*0650*/ 	.short	0x010a
        /*0652*/ 	.byte	0xff
	.zero		1


	//   ....[86]....
        /*0654*/ 	.word	0x00005f90
        /*0658*/ 	.word	0x00000000
        /*065c*/ 	.word	0x00000000
        /*0660*/ 	.short	0x0101
        /*0662*/ 	.byte	0xff
	.zero		1


	//   ....[87]....
        /*0664*/ 	.word	0x00006010
        /*0668*/ 	.word	0x000000ba
        /*066c*/ 	.word	0x000000b0
        /*0670*/ 	.short	0x010a
        /*0672*/ 	.byte	0xff
	.zero		1


	//   ....[88]....
        /*0674*/ 	.word	0x000073c0
        /*0678*/ 	.word	0x000000c1
        /*067c*/ 	.word	0x00000060
        /*0680*/ 	.short	0x010a
        /*0682*/ 	.byte	0xff
	.zero		1


	//   ....[89]....
        /*0684*/ 	.word	0x00007490
        /*0688*/ 	.word	0x000000c1
        /*068c*/ 	.word	0x00000060
        /*0690*/ 	.short	0x010a
        /*0692*/ 	.byte	0xff
	.zero		1


	//   ....[90]....
        /*0694*/ 	.word	0x000075d0
        /*0698*/ 	.word	0x00000000
        /*069c*/ 	.word	0x00000000
        /*06a0*/ 	.short	0x0101
        /*06a2*/ 	.byte	0xff
	.zero		1


	//   ....[91]....
        /*06a4*/ 	.word	0x00007ad0
        /*06a8*/ 	.word	0x000000ff
        /*06ac*/ 	.word	0x00000000
        /*06b0*/ 	.short	0x0101
        /*06b2*/ 	.byte	0x04
	.zero		1


	//   ....[92]....
        /*06b4*/ 	.word	0x00008a80
        /*06b8*/ 	.word	0x00000003
        /*06bc*/ 	.word	0x00000100
        /*06c0*/ 	.short	0x010a
        /*06c2*/ 	.byte	0xff
	.zero		1


	//   ....[93]....
        /*06c4*/ 	.word	0x00008ae0
        /*06c8*/ 	.word	0x00000000
        /*06cc*/ 	.word	0x00000030
        /*06d0*/ 	.short	0x010a
        /*06d2*/ 	.byte	0xff
	.zero		1


	//   ....[94]....
        /*06d4*/ 	.word	0x00008b40
        /*06d8*/ 	.word	0x00000000
        /*06dc*/ 	.word	0x00000030
        /*06e0*/ 	.short	0x010a
        /*06e2*/ 	.byte	0xff
	.zero		1


	//   ....[95]....
        /*06e4*/ 	.word	0x00008b90
        /*06e8*/ 	.word	0x00000003
        /*06ec*/ 	.word	0x00000090
        /*06f0*/ 	.short	0x010a
        /*06f2*/ 	.byte	0xff
	.zero		1


	//   ....[96]....
        /*06f4*/ 	.word	0x00008bf0
        /*06f8*/ 	.word	0x00000000
        /*06fc*/ 	.word	0x00000000
        /*0700*/ 	.short	0x010a
        /*0702*/ 	.byte	0xff
	.zero		1


	//   ....[97]....
        /*0704*/ 	.word	0x00008c50
        /*0708*/ 	.word	0x00000000
        /*070c*/ 	.word	0x00000000
        /*0710*/ 	.short	0x010a
        /*0712*/ 	.byte	0xff
	.zero		1


	//   ....[98]....
        /*0714*/ 	.word	0x00008cb0
        /*0718*/ 	.word	0x00000000
        /*071c*/ 	.word	0x00000000
        /*0720*/ 	.short	0x010a
        /*0722*/ 	.byte	0xff
	.zero		1


	//   ....[99]....
        /*0724*/ 	.word	0x00008d10
        /*0728*/ 	.word	0x00000000
        /*072c*/ 	.word	0x00000000
        /*0730*/ 	.short	0x010a
        /*0732*/ 	.byte	0xff
	.zero		1


	//   ....[100]....
        /*0734*/ 	.word	0x00008d70
        /*0738*/ 	.word	0x00000000
        /*073c*/ 	.word	0x00000000
        /*0740*/ 	.short	0x010a
        /*0742*/ 	.byte	0xff
	.zero		1


	//   ....[101]....
        /*0744*/ 	.word	0x00008dc0
        /*0748*/ 	.word	0x00000002
        /*074c*/ 	.word	0x000000f0
        /*0750*/ 	.short	0x010a
        /*0752*/ 	.byte	0xff
	.zero		1


	//   ....[102]....
        /*0754*/ 	.word	0x00008e20
        /*0758*/ 	.word	0x00000002
        /*075c*/ 	.word	0x000000a0
        /*0760*/ 	.short	0x010a
        /*0762*/ 	.byte	0xff
	.zero		1


	//   ....[103]....
        /*0764*/ 	.word	0x00008e70
        /*0768*/ 	.word	0x00000002
        /*076c*/ 	.word	0x00000090
        /*0770*/ 	.short	0x010a
        /*0772*/ 	.byte	0xff
	.zero		1


	//   ....[104]....
        /*0774*/ 	.word	0x00008ed0
        /*0778*/ 	.word	0x00000000
        /*077c*/ 	.word	0x000000a0
        /*0780*/ 	.short	0x010a
        /*0782*/ 	.byte	0xff
	.zero		1


	//   ....[105]....
        /*0784*/ 	.word	0x00008f20
        /*0788*/ 	.word	0x00000000
        /*078c*/ 	.word	0x00000090
        /*0790*/ 	.short	0x010a
        /*0792*/ 	.byte	0xff
	.zero		1


	//   ....[106]....
        /*0794*/ 	.word	0x00008f80
        /*0798*/ 	.word	0x00000003
        /*079c*/ 	.word	0x000000d0
        /*07a0*/ 	.short	0x010a
        /*07a2*/ 	.byte	0xff
	.zero		1


	//   ....[107]....
        /*07a4*/ 	.word	0x00008fe0
        /*07a8*/ 	.word	0x00000000
        /*07ac*/ 	.word	0x00000000
        /*07b0*/ 	.short	0x010a
        /*07b2*/ 	.byte	0xff
	.zero		1


	//   ....[108]....
        /*07b4*/ 	.word	0x00009040
        /*07b8*/ 	.word	0x00000000
        /*07bc*/ 	.word	0x00000000
        /*07c0*/ 	.short	0x010a
        /*07c2*/ 	.byte	0xff
	.zero		1


	//   ....[109]....
        /*07c4*/ 	.word	0x000090a0
        /*07c8*/ 	.word	0x00000000
        /*07cc*/ 	.word	0x00000000
        /*07d0*/ 	.short	0x010a
        /*07d2*/ 	.byte	0xff
	.zero		1


	//   ....[110]....
        /*07d4*/ 	.word	0x00009100
        /*07d8*/ 	.word	0x00000000
        /*07dc*/ 	.word	0x00000000
        /*07e0*/ 	.short	0x010a
        /*07e2*/ 	.byte	0xff
	.zero		1


	//   ....[111]....
        /*07e4*/ 	.word	0x00009160
        /*07e8*/ 	.word	0x00000000
        /*07ec*/ 	.word	0x00000000
        /*07f0*/ 	.short	0x010a
        /*07f2*/ 	.byte	0xff
	.zero		1


	//   ....[112]....
        /*07f4*/ 	.word	0x000091b0
        /*07f8*/ 	.word	0x0000000c
        /*07fc*/ 	.word	0x00000090
        /*0800*/ 	.short	0x010a
        /*0802*/ 	.byte	0xff
	.zero		1


	//   ....[113]....
        /*0804*/ 	.word	0x00009210
        /*0808*/ 	.word	0x00000000
        /*080c*/ 	.word	0x00000088
        /*0810*/ 	.short	0x010a
        /*0812*/ 	.byte	0xff
	.zero		1


	//   ....[114]....
        /*0814*/ 	.word	0x00009270
        /*0818*/ 	.word	0x00000000
        /*081c*/ 	.word	0x00000070
        /*0820*/ 	.short	0x010a
        /*0822*/ 	.byte	0xff
	.zero		1


	//   ....[115]....
        /*0824*/ 	.word	0x000092d0
        /*0828*/ 	.word	0x00000000
        /*082c*/ 	.word	0x00000078
        /*0830*/ 	.short	0x010a
        /*0832*/ 	.byte	0xff
	.zero		1


	//   ....[116]....
        /*0834*/ 	.word	0x00009330
        /*0838*/ 	.word	0x00000000
        /*083c*/ 	.word	0x00000070
        /*0840*/ 	.short	0x010a
        /*0842*/ 	.byte	0xff
	.zero		1


	//   ....[117]....
        /*0844*/ 	.word	0x00009380
        /*0848*/ 	.word	0x00000003
        /*084c*/ 	.word	0x00000090
        /*0850*/ 	.short	0x010a
        /*0852*/ 	.byte	0xff
	.zero		1


	//   ....[118]....
        /*0854*/ 	.word	0x000093d0
        /*0858*/ 	.word	0x00000003
        /*085c*/ 	.word	0x00000060
        /*0860*/ 	.short	0x010a
        /*0862*/ 	.byte	0xff
	.zero		1


	//   ....[119]....
        /*0864*/ 	.word	0x00009420
        /*0868*/ 	.word	0x000000ba
        /*086c*/ 	.word	0x000000b0
        /*0870*/ 	.short	0x010a
        /*0872*/ 	.byte	0xff
	.zero		1


	//   ....[120]....
        /*0874*/ 	.word	0x00009470
        /*0878*/ 	.word	0x000000c1
        /*087c*/ 	.word	0x00000060
        /*0880*/ 	.short	0x010a
        /*0882*/ 	.byte	0xff
	.zero		1


	//----- nvinfo : EIATTR_NUM_MBARRIERS
	.align		4
.L_47:
        /*0884*/ 	.byte	0x03, 0x38
        /*0886*/ 	.short	0x0022


	//----- nvinfo : EIATTR_EXIT_INSTR_OFFSETS
	.align		4
        /*0888*/ 	.byte	0x04, 0x1c
        /*088a*/ 	.short	(.L_49 - .L_48)


	//   ....[0]....
.L_48:
        /*088c*/ 	.word	0x00002ac0


	//   ....[1]....
        /*0890*/ 	.word	0x00002fb0


	//   ....[2]....
        /*0894*/ 	.word	0x00003010


	//   ....[3]....
        /*0898*/ 	.word	0x00003f20


	//   ....[4]....
        /*089c*/ 	.word	0x00004d30


	//   ....[5]....
        /*08a0*/ 	.word	0x00004d70


	//   ....[6]....
        /*08a4*/ 	.word	0x00008a70


	//----- nvinfo : EIATTR_MAX_THREADS
	.align		4
.L_49:
        /*08a8*/ 	.byte	0x04, 0x05
        /*08aa*/ 	.short	(.L_51 - .L_50)
.L_50:
        /*08ac*/ 	.word	0x00000100
        /*08b0*/ 	.word	0x00000001
        /*08b4*/ 	.word	0x00000001


	//----- nvinfo : EIATTR_CRS_STACK_SIZE
	.align		4
.L_51:
        /*08b8*/ 	.byte	0x04, 0x1e
        /*08ba*/ 	.short	(.L_53 - .L_52)
.L_52:
        /*08bc*/ 	.word	0x00000000


	//----- nvinfo : EIATTR_CBANK_PARAM_SIZE
	.align		4
.L_53:
        /*08c0*/ 	.byte	0x03, 0x19
        /*08c2*/ 	.short	0x0800


	//----- nvinfo : EIATTR_PARAM_CBANK
	.align		4
        /*08c4*/ 	.byte	0x04, 0x0a
        /*08c6*/ 	.short	(.L_55 - .L_54)
	.align		4
.L_54:
        /*08c8*/ 	.word	index@(.nv.constant0._ZN7cutlass13device_kernelINS_4gemm6kernel13GemmUniversalIN4cute5tupleIJiiiiEEENS1_10collective13CollectiveMmaINS1_35MainloopSm100TmaUmmaWarpSpecializedILi6ELi2ELi4ENS5_IJNS4_1CILi1EEENSA_ILi4EEESB_EEEEENS5_IJNSA_ILi128EEESF_SF_EEENS_12float_e5m2_tENS5_IJlSB_lEEESH_SI_NS4_8TiledMMAINS4_8MMA_AtomIJNS4_10MMA_TraitsINS4_19SM100_MMA_F8F6F4_SSEJSH_SH_fSF_SF_NS4_17integral_constantINS4_4UMMA5MajorELSP_0EEESQ_NSN_INSO_7ScaleInELSR_0EEESS_EEEEEENS4_6LayoutINS5_IJSB_SB_SB_EEENS5_IJNSA_ILi0EEESX_SX_EEEEENS5_IJNS4_10UnderscoreES10_S10_EEEEENS4_23SM90_TMA_LOAD_MULTICASTENS4_14ComposedLayoutINS4_7SwizzleILi3ELi4ELi3EEENS4_18smem_ptr_flag_bitsILi8EEENSV_INS5_IJNSA_ILi8EEESF_EEENS5_IJSF_SB_EEEEEEEvNS4_8identityENS4_13SM90_TMA_LOADES1D_vS1E_EENS_8epilogue10collective18CollectiveEpilogueINS1H_23Sm100TmaWarpSpecializedILi2ELi2ELi64ELb0ELb0EEEJSG_NS5_IJNSV_ISF_SB_EENSV_INSA_ILi64EEESB_EEEEESH_SI_SH_SI_NS1H_6fusion15FusionCallbacksIS1L_NS1Q_17LinearCombinationISH_fSH_fLNS_15FloatRoundStyleE2EEESG_S1P_JEEENS4_5SM1004TMEM4LOAD26SM100_TMEM_LOAD_32dp32b64xES1F_NS14_INS15_ILi2ELi4ELi3EEES18_NSV_INS5_IJS19_S1N_EEENS5_IJS1N_SB_EEEEEEENS4_39AutoVectorizingCopyWithAssumedAlignmentILi128EEENS4_14SM90_TMA_STOREES24_S26_S26_EEEvvEEEEvNT_6ParamsE)
        /*08cc*/ 	.short	0x0380
        /*08ce*/ 	.short	0x0800


	//----- nvinfo : EIATTR_SW_WAR
	.align		4
.L_55:
        /*08d0*/ 	.byte	0x04, 0x36
        /*08d2*/ 	.short	(.L_57 - .L_56)
.L_56:
        /*08d4*/ 	.word	0x00000008
.L_57:


//--------------------- .nv.callgraph             --------------------------
	.section	.nv.callgraph,"",@"SHT_CUDA_CALLGRAPH"
	.align	4
	.sectionentsize	8
	.align		4
        /*0000*/ 	.word	0x00000000
	.align		4
        /*0004*/ 	.word	0xffffffff
	.align		4
        /*0008*/ 	.word	index@(_ZN7cutlass13device_kernelINS_4gemm6kernel13GemmUniversalIN4cute5tupleIJiiiiEEENS1_10collective13CollectiveMmaINS1_35MainloopSm100TmaUmmaWarpSpecializedILi6ELi2ELi4ENS5_IJNS4_1CILi1EEENSA_ILi4EEESB_EEEEENS5_IJNSA_ILi128EEESF_SF_EEENS_12float_e5m2_tENS5_IJlSB_lEEESH_SI_NS4_8TiledMMAINS4_8MMA_AtomIJNS4_10MMA_TraitsINS4_19SM100_MMA_F8F6F4_SSEJSH_SH_fSF_SF_NS4_17integral_constantINS4_4UMMA5MajorELSP_0EEESQ_NSN_INSO_7ScaleInELSR_0EEESS_EEEEEENS4_6LayoutINS5_IJSB_SB_SB_EEENS5_IJNSA_ILi0EEESX_SX_EEEEENS5_IJNS4_10UnderscoreES10_S10_EEEEENS4_23SM90_TMA_LOAD_MULTICASTENS4_14ComposedLayoutINS4_7SwizzleILi3ELi4ELi3EEENS4_18smem_ptr_flag_bitsILi8EEENSV_INS5_IJNSA_ILi8EEESF_EEENS5_IJSF_SB_EEEEEEEvNS4_8identityENS4_13SM90_TMA_LOADES1D_vS1E_EENS_8epilogue10collective18CollectiveEpilogueINS1H_23Sm100TmaWarpSpecializedILi2ELi2ELi64ELb0ELb0EEEJSG_NS5_IJNSV_ISF_SB_EENSV_INSA_ILi64EEESB_EEEEESH_SI_SH_SI_NS1H_6fusion15FusionCallbacksIS1L_NS1Q_17LinearCombinationISH_fSH_fLNS_15FloatRoundStyleE2EEESG_S1P_JEEENS4_5SM1004TMEM4LOAD26SM100_TMEM_LOAD_32dp32b64xES1F_NS14_INS15_ILi2ELi4ELi3EEES18_NSV_INS5_IJS19_S1N_EEENS5_IJS1N_SB_EEEEEEENS4_39AutoVectorizingCopyWithAssumedAlignmentILi128EEENS4_14SM90_TMA_STOREES24_S26_S26_EEEvvEEEEvNT_6ParamsE)
	.align		4
        /*000c*/ 	.word	index@(__assertfail)
	.align		4
        /*0010*/ 	.word	0x00000000
	.align		4
        /*0014*/ 	.word	0xfffffffe
	.align		4
        /*0018*/ 	.word	0x00000000
	.align		4
        /*001c*/ 	.word	0xfffffffd
	.align		4
        /*0020*/ 	.word	0x00000000
	.align		4
        /*0024*/ 	.word	0xfffffffc


//--------------------- .nv.constant4             --------------------------
	.section	.nv.constant4,"a",@progbits
	.align	8
	.align		8
.nv.constant4:
        /*0000*/ 	.dword	__assertfail
	.align		8
        /*0008*/ 	.dword	__unnamed_1
	.align		8
        /*0010*/ 	.dword	__unnamed_2
	.align		8
        /*0018*/ 	.dword	_ZN40_INTERNAL_dd07b054_4_k_cu_c3ae41eb_373154cuda3std3__45__cpo5beginE
	.align		8
        /*0020*/ 	.dword	_ZN40_INTERNAL_dd07b054_4_k_cu_c3ae41eb_373154cuda3std3__45__cpo3endE
	.align		8
        /*0028*/ 	.dword	_ZN40_INTERNAL_dd07b054_4_k_cu_c3ae41eb_373154cuda3std3__45__cpo6cbeginE
	.align		8
        /*0030*/ 	.dword	_ZN40_INTERNAL_dd07b054_4_k_cu_c3ae41eb_373154cuda3std3__45__cpo4cendE
	.align		8
        /*0038*/ 	.dword	_ZN40_INTERNAL_dd07b054_4_k_cu_c3ae41eb_373154cuda3std3__442_GLOBAL__N__dd07b054_4_k_cu_c3ae41eb_373156ignoreE
	.align		8
        /*0040*/ 	.dword	_ZN40_INTERNAL_dd07b054_4_k_cu_c3ae41eb_373154cuda3std3__419piecewise_constructE
	.align		8
        /*0048*/ 	.dword	_ZN40_INTERNAL_dd07b054_4_k_cu_c3ae41eb_373154cuda3std3__48in_placeE
	.align		8
        /*0050*/ 	.dword	_ZN40_INTERNAL_dd07b054_4_k_cu_c3ae41eb_373154cuda3std6ranges3__45__cpo4swapE
	.align		8
        /*0058*/ 	.dword	_ZN40_INTERNAL_dd07b054_4_k_cu_c3ae41eb_373154cuda3std6ranges3__45__cpo9iter_moveE
	.align		8
        /*0060*/ 	.dword	_ZN40_INTERNAL_dd07b054_4_k_cu_c3ae41eb_373154cute7productE
	.align		8
        /*0068*/ 	.dword	_ZN40_INTERNAL_dd07b054_4_k_cu_c3ae41eb_373154cute1_E
	.align		8
        /*0070*/ 	.dword	$str$25
	.align		8
        /*0078*/ 	.dword	$str$26
	.align		8
        /*0080*/ 	.dword	$str$27
	.align		8
        /*0088*/ 	.dword	$str$28


//--------------------- .text._ZN7cutlass13device_kernelINS_4gemm6kernel13GemmUniversalIN4cute5tupleIJiiiiEEENS1_10collective13CollectiveMmaINS1_35MainloopSm100TmaUmmaWarpSpecializedILi6ELi2ELi4ENS5_IJNS4_1CILi1EEENSA_ILi4EEESB_EEEEENS5_IJNSA_ILi128EEESF_SF_EEENS_12float_e5m2_tENS5_IJlSB_lEEESH_SI_NS4_8TiledMMAINS4_8MMA_AtomIJNS4_10MMA_TraitsINS4_19SM100_MMA_F8F6F4_SSEJSH_SH_fSF_SF_NS4_17integral_constantINS4_4UMMA5MajorELSP_0EEESQ_NSN_INSO_7ScaleInELSR_0EEESS_EEEEEENS4_6LayoutINS5_IJSB_SB_SB_EEENS5_IJNSA_ILi0EEESX_SX_EEEEENS5_IJNS4_10UnderscoreES10_S10_EEEEENS4_23SM90_TMA_LOAD_MULTICASTENS4_14ComposedLayoutINS4_7SwizzleILi3ELi4ELi3EEENS4_18smem_ptr_flag_bitsILi8EEENSV_INS5_IJNSA_ILi8EEESF_EEENS5_IJSF_SB_EEEEEEEvNS4_8identityENS4_13SM90_TMA_LOADES1D_vS1E_EENS_8epilogue10collective18CollectiveEpilogueINS1H_23Sm100TmaWarpSpecializedILi2ELi2ELi64ELb0ELb0EEEJSG_NS5_IJNSV_ISF_SB_EENSV_INSA_ILi64EEESB_EEEEESH_SI_SH_SI_NS1H_6fusion15FusionCallbacksIS1L_NS1Q_17LinearCombinationISH_fSH_fLNS_15FloatRoundStyleE2EEESG_S1P_JEEENS4_5SM1004TMEM4LOAD26SM100_TMEM_LOAD_32dp32b64xES1F_NS14_INS15_ILi2ELi4ELi3EEES18_NSV_INS5_IJS19_S1N_EEENS5_IJS1N_SB_EEEEEEENS4_39AutoVectorizingCopyWithAssumedAlignmentILi128EEENS4_14SM90_TMA_STOREES24_S26_S26_EEEvvEEEEvNT_6ParamsE --------------------------
	.section	.text._ZN7cutlass13device_kernelINS_4gemm6kernel13GemmUniversalIN4cute5tupleIJiiiiEEENS1_10collective13CollectiveMmaINS1_35MainloopSm100TmaUmmaWarpSpecializedILi6ELi2ELi4ENS5_IJNS4_1CILi1EEENSA_ILi4EEESB_EEEEENS5_IJNSA_ILi128EEESF_SF_EEENS_12float_e5m2_tENS5_IJlSB_lEEESH_SI_NS4_8TiledMMAINS4_8MMA_AtomIJNS4_10MMA_TraitsINS4_19SM100_MMA_F8F6F4_SSEJSH_SH_fSF_SF_NS4_17integral_constantINS4_4UMMA5MajorELSP_0EEESQ_NSN_INSO_7ScaleInELSR_0EEESS_EEEEEENS4_6LayoutINS5_IJSB_SB_SB_EEENS5_IJNSA_ILi0EEESX_SX_EEEEENS5_IJNS4_10UnderscoreES10_S10_EEEEENS4_23SM90_TMA_LOAD_MULTICASTENS4_14ComposedLayoutINS4_7SwizzleILi3ELi4ELi3EEENS4_18smem_ptr_flag_bitsILi8EEENSV_INS5_IJNSA_ILi8EEESF_EEENS5_IJSF_SB_EEEEEEEvNS4_8identityENS4_13SM90_TMA_LOADES1D_vS1E_EENS_8epilogue10collective18CollectiveEpilogueINS1H_23Sm100TmaWarpSpecializedILi2ELi2ELi64ELb0ELb0EEEJSG_NS5_IJNSV_ISF_SB_EENSV_INSA_ILi64EEESB_EEEEESH_SI_SH_SI_NS1H_6fusion15FusionCallbacksIS1L_NS1Q_17LinearCombinationISH_fSH_fLNS_15FloatRoundStyleE2EEESG_S1P_JEEENS4_5SM1004TMEM4LOAD26SM100_TMEM_LOAD_32dp32b64xES1F_NS14_INS15_ILi2ELi4ELi3EEES18_NSV_INS5_IJS19_S1N_EEENS5_IJS1N_SB_EEEEEEENS4_39AutoVectorizingCopyWithAssumedAlignmentILi128EEENS4_14SM90_TMA_STOREES24_S26_S26_EEEvvEEEEvNT_6ParamsE,"ax",@progbits
	.align	128
.text._ZN7cutlass13device_kernelINS_4gemm6kernel13GemmUniversalIN4cute5tupleIJiiiiEEENS1_10collective13CollectiveMmaINS1_35MainloopSm100TmaUmmaWarpSpecializedILi6ELi2ELi4ENS5_IJNS4_1CILi1EEENSA_ILi4EEESB_EEEEENS5_IJNSA_ILi128EEESF_SF_EEENS_12float_e5m2_tENS5_IJlSB_lEEESH_SI_NS4_8TiledMMAINS4_8MMA_AtomIJNS4_10MMA_TraitsINS4_19SM100_MMA_F8F6F4_SSEJSH_SH_fSF_SF_NS4_17integral_constantINS4_4UMMA5MajorELSP_0EEESQ_NSN_INSO_7ScaleInELSR_0EEESS_EEEEEENS4_6LayoutINS5_IJSB_SB_SB_EEENS5_IJNSA_ILi0EEESX_SX_EEEEENS5_IJNS4_10UnderscoreES10_S10_EEEEENS4_23SM90_TMA_LOAD_MULTICASTENS4_14ComposedLayoutINS4_7SwizzleILi3ELi4ELi3EEENS4_18smem_ptr_flag_bitsILi8EEENSV_INS5_IJNSA_ILi8EEESF_EEENS5_IJSF_SB_EEEEEEEvNS4_8identityENS4_13SM90_TMA_LOADES1D_vS1E_EENS_8epilogue10collective18CollectiveEpilogueINS1H_23Sm100TmaWarpSpecializedILi2ELi2ELi64ELb0ELb0EEEJSG_NS5_IJNSV_ISF_SB_EENSV_INSA_ILi64EEESB_EEEEESH_SI_SH_SI_NS1H_6fusion15FusionCallbacksIS1L_NS1Q_17LinearCombinationISH_fSH_fLNS_15FloatRoundStyleE2EEESG_S1P_JEEENS4_5SM1004TMEM4LOAD26SM100_TMEM_LOAD_32dp32b64xES1F_NS14_INS15_ILi2ELi4ELi3EEES18_NSV_INS5_IJS19_S1N_EEENS5_IJS1N_SB_EEEEEEENS4_39AutoVectorizingCopyWithAssumedAlignmentILi128EEENS4_14SM90_TMA_STOREES24_S26_S26_EEEvvEEEEvNT_6ParamsE:
        .type           _ZN7cutlass13device_kernelINS_4gemm6kernel13GemmUniversalIN4cute5tupleIJiiiiEEENS1_10collective13CollectiveMmaINS1_35MainloopSm100TmaUmmaWarpSpecializedILi6ELi2ELi4ENS5_IJNS4_1CILi1EEENSA_ILi4EEESB_EEEEENS5_IJNSA_ILi128EEESF_SF_EEENS_12float_e5m2_tENS5_IJlSB_lEEESH_SI_NS4_8TiledMMAINS4_8MMA_AtomIJNS4_10MMA_TraitsINS4_19SM100_MMA_F8F6F4_SSEJSH_SH_fSF_SF_NS4_17integral_constantINS4_4UMMA5MajorELSP_0EEESQ_NSN_INSO_7ScaleInELSR_0EEESS_EEEEEENS4_6LayoutINS5_IJSB_SB_SB_EEENS5_IJNSA_ILi0EEESX_SX_EEEEENS5_IJNS4_10UnderscoreES10_S10_EEEEENS4_23SM90_TMA_LOAD_MULTICASTENS4_14ComposedLayoutINS4_7SwizzleILi3ELi4ELi3EEENS4_18smem_ptr_flag_bitsILi8EEENSV_INS5_IJNSA_ILi8EEESF_EEENS5_IJSF_SB_EEEEEEEvNS4_8identityENS4_13SM90_TMA_LOADES1D_vS1E_EENS_8epilogue10collective18CollectiveEpilogueINS1H_23Sm100TmaWarpSpecializedILi2ELi2ELi64ELb0ELb0EEEJSG_NS5_IJNSV_ISF_SB_EENSV_INSA_ILi64EEESB_EEEEESH_SI_SH_SI_NS1H_6fusion15FusionCallbacksIS1L_NS1Q_17LinearCombinationISH_fSH_fLNS_15FloatRoundStyleE2EEESG_S1P_JEEENS4_5SM1004TMEM4LOAD26SM100_TMEM_LOAD_32dp32b64xES1F_NS14_INS15_ILi2ELi4ELi3EEES18_NSV_INS5_IJS19_S1N_EEENS5_IJS1N_SB_EEEEEEENS4_39AutoVectorizingCopyWithAssumedAlignmentILi128EEENS4_14SM90_TMA_STOREES24_S26_S26_EEEvvEEEEvNT_6ParamsE,@function
        .size           _ZN7cutlass13device_kernelINS_4gemm6kernel13GemmUniversalIN4cute5tupleIJiiiiEEENS1_10collective13CollectiveMmaINS1_35MainloopSm100TmaUmmaWarpSpecializedILi6ELi2ELi4ENS5_IJNS4_1CILi1EEENSA_ILi4EEESB_EEEEENS5_IJNSA_ILi128EEESF_SF_EEENS_12float_e5m2_tENS5_IJlSB_lEEESH_SI_NS4_8TiledMMAINS4_8MMA_AtomIJNS4_10MMA_TraitsINS4_19SM100_MMA_F8F6F4_SSEJSH_SH_fSF_SF_NS4_17integral_constantINS4_4UMMA5MajorELSP_0EEESQ_NSN_INSO_7ScaleInELSR_0EEESS_EEEEEENS4_6LayoutINS5_IJSB_SB_SB_EEENS5_IJNSA_ILi0EEESX_SX_EEEEENS5_IJNS4_10UnderscoreES10_S10_EEEEENS4_23SM90_TMA_LOAD_MULTICASTENS4_14ComposedLayoutINS4_7SwizzleILi3ELi4ELi3EEENS4_18smem_ptr_flag_bitsILi8EEENSV_INS5_IJNSA_ILi8EEESF_EEENS5_IJSF_SB_EEEEEEEvNS4_8identityENS4_13SM90_TMA_LOADES1D_vS1E_EENS_8epilogue10collective18CollectiveEpilogueINS1H_23Sm100TmaWarpSpecializedILi2ELi2ELi64ELb0ELb0EEEJSG_NS5_IJNSV_ISF_SB_EENSV_INSA_ILi64EEESB_EEEEESH_SI_SH_SI_NS1H_6fusion15FusionCallbacksIS1L_NS1Q_17LinearCombinationISH_fSH_fLNS_15FloatRoundStyleE2EEESG_S1P_JEEENS4_5SM1004TMEM4LOAD26SM100_TMEM_LOAD_32dp32b64xES1F_NS14_INS15_ILi2ELi4ELi3EEES18_NSV_INS5_IJS19_S1N_EEENS5_IJS1N_SB_EEEEEEENS4_39AutoVectorizingCopyWithAssumedAlignmentILi128EEENS4_14SM90_TMA_STOREES24_S26_S26_EEEvvEEEEvNT_6ParamsE,(.L_x_156 - _ZN7cutlass13device_kernelINS_4gemm6kernel13GemmUniversalIN4cute5tupleIJiiiiEEENS1_10collective13CollectiveMmaINS1_35MainloopSm100TmaUmmaWarpSpecializedILi6ELi2ELi4ENS5_IJNS4_1CILi1EEENSA_ILi4EEESB_EEEEENS5_IJNSA_ILi128EEESF_SF_EEENS_12float_e5m2_tENS5_IJlSB_lEEESH_SI_NS4_8TiledMMAINS4_8MMA_AtomIJNS4_10MMA_TraitsINS4_19SM100_MMA_F8F6F4_SSEJSH_SH_fSF_SF_NS4_17integral_constantINS4_4UMMA5MajorELSP_0EEESQ_NSN_INSO_7ScaleInELSR_0EEESS_EEEEEENS4_6LayoutINS5_IJSB_SB_SB_EEENS5_IJNSA_ILi0EEESX_SX_EEEEENS5_IJNS4_10UnderscoreES10_S10_EEEEENS4_23SM90_TMA_LOAD_MULTICASTENS4_14ComposedLayoutINS4_7SwizzleILi3ELi4ELi3EEENS4_18smem_ptr_flag_bitsILi8EEENSV_INS5_IJNSA_ILi8EEESF_EEENS5_IJSF_SB_EEEEEEEvNS4_8identityENS4_13SM90_TMA_LOADES1D_vS1E_EENS_8epilogue10collective18CollectiveEpilogueINS1H_23Sm100TmaWarpSpecializedILi2ELi2ELi64ELb0ELb0EEEJSG_NS5_IJNSV_ISF_SB_EENSV_INSA_ILi64EEESB_EEEEESH_SI_SH_SI_NS1H_6fusion15FusionCallbacksIS1L_NS1Q_17LinearCombinationISH_fSH_fLNS_15FloatRoundStyleE2EEESG_S1P_JEEENS4_5SM1004TMEM4LOAD26SM100_TMEM_LOAD_32dp32b64xES1F_NS14_INS15_ILi2ELi4ELi3EEES18_NSV_INS5_IJS19_S1N_EEENS5_IJS1N_SB_EEEEEEENS4_39AutoVectorizingCopyWithAssumedAlignmentILi128EEENS4_14SM90_TMA_STOREES24_S26_S26_EEEvvEEEEvNT_6ParamsE)
        .other          _ZN7cutlass13device_kernelINS_4gemm6kernel13GemmUniversalIN4cute5tupleIJiiiiEEENS1_10collective13CollectiveMmaINS1_35MainloopSm100TmaUmmaWarpSpecializedILi6ELi2ELi4ENS5_IJNS4_1CILi1EEENSA_ILi4EEESB_EEEEENS5_IJNSA_ILi128EEESF_SF_EEENS_12float_e5m2_tENS5_IJlSB_lEEESH_SI_NS4_8TiledMMAINS4_8MMA_AtomIJNS4_10MMA_TraitsINS4_19SM100_MMA_F8F6F4_SSEJSH_SH_fSF_SF_NS4_17integral_constantINS4_4UMMA5MajorELSP_0EEESQ_NSN_INSO_7ScaleInELSR_0EEESS_EEEEEENS4_6LayoutINS5_IJSB_SB_SB_EEENS5_IJNSA_ILi0EEESX_SX_EEEEENS5_IJNS4_10UnderscoreES10_S10_EEEEENS4_23SM90_TMA_LOAD_MULTICASTENS4_14ComposedLayoutINS4_7SwizzleILi3ELi4ELi3EEENS4_18smem_ptr_flag_bitsILi8EEENSV_INS5_IJNSA_ILi8EEESF_EEENS5_IJSF_SB_EEEEEEEvNS4_8identityENS4_13SM90_TMA_LOADES1D_vS1E_EENS_8epilogue10collective18CollectiveEpilogueINS1H_23Sm100TmaWarpSpecializedILi2ELi2ELi64ELb0ELb0EEEJSG_NS5_IJNSV_ISF_SB_EENSV_INSA_ILi64EEESB_EEEEESH_SI_SH_SI_NS1H_6fusion15FusionCallbacksIS1L_NS1Q_17LinearCombinationISH_fSH_fLNS_15FloatRoundStyleE2EEESG_S1P_JEEENS4_5SM1004TMEM4LOAD26SM100_TMEM_LOAD_32dp32b64xES1F_NS14_INS15_ILi2ELi4ELi3EEES18_NSV_INS5_IJS19_S1N_EEENS5_IJS1N_SB_EEEEEEENS4_39AutoVectorizingCopyWithAssumedAlignmentILi128EEENS4_14SM90_TMA_STOREES24_S26_S26_EEEvvEEEEvNT_6ParamsE,@"STO_CUDA_ENTRY STV_DEFAULT"
_ZN7cutlass13device_kernelINS_4gemm6kernel13GemmUniversalIN4cute5tupleIJiiiiEEENS1_10collective13CollectiveMmaINS1_35MainloopSm100TmaUmmaWarpSpecializedILi6ELi2ELi4ENS5_IJNS4_1CILi1EEENSA_ILi4EEESB_EEEEENS5_IJNSA_ILi128EEESF_SF_EEENS_12float_e5m2_tENS5_IJlSB_lEEESH_SI_NS4_8TiledMMAINS4_8MMA_AtomIJNS4_10MMA_TraitsINS4_19SM100_MMA_F8F6F4_SSEJSH_SH_fSF_SF_NS4_17integral_constantINS4_4UMMA5MajorELSP_0EEESQ_NSN_INSO_7ScaleInELSR_0EEESS_EEEEEENS4_6LayoutINS5_IJSB_SB_SB_EEENS5_IJNSA_ILi0EEESX_SX_EEEEENS5_IJNS4_10UnderscoreES10_S10_EEEEENS4_23SM90_TMA_LOAD_MULTICASTENS4_14ComposedLayoutINS4_7SwizzleILi3ELi4ELi3EEENS4_18smem_ptr_flag_bitsILi8EEENSV_INS5_IJNSA_ILi8EEESF_EEENS5_IJSF_SB_EEEEEEEvNS4_8identityENS4_13SM90_TMA_LOADES1D_vS1E_EENS_8epilogue10collective18CollectiveEpilogueINS1H_23Sm100TmaWarpSpecializedILi2ELi2ELi64ELb0ELb0EEEJSG_NS5_IJNSV_ISF_SB_EENSV_INSA_ILi64EEESB_EEEEESH_SI_SH_SI_NS1H_6fusion15FusionCallbacksIS1L_NS1Q_17LinearCombinationISH_fSH_fLNS_15FloatRoundStyleE2EEESG_S1P_JEEENS4_5SM1004TMEM4LOAD26SM100_TMEM_LOAD_32dp32b64xES1F_NS14_INS15_ILi2ELi4ELi3EEES18_NSV_INS5_IJS19_S1N_EEENS5_IJS1N_SB_EEEEEEENS4_39AutoVectorizingCopyWithAssumedAlignmentILi128EEENS4_14SM90_TMA_STOREES24_S26_S26_EEEvvEEEEvNT_6ParamsE:
[----:B------:R-:W1:Y:S01]  /*0000*/  LDC R1, c[0x0][0x37c] ;  /* 0x0000df00ff017b82 */ /* 0x000e620000000800 */
[----:B------:R-:W2:Y:S01]  /*0010*/  S2R R170, SR_TID.X ;  /* 0x0000000000aa7919 */ /* 0x000ea20000002100 */
[----:B------:R-:W3:Y:S01]  /*0020*/  LDCU.64 UR8, c[0x0][0x890] ;  /* 0x00011200ff0877ac */ /* 0x000ee20008000a00 */
[----:B------:R-:W-:Y:S02]  /*0030*/  PRMT R158, RZ, 0x7610, R158 ;  /* 0x00007610ff9e7816 */ /* 0x000fe4000000009e */
[----:B------:R-:W-:Y:S01]  /*0040*/  ELECT P3, URZ, PT ;  /* 0x0000000000ff782f */ /* 0x000fe20003860000 */
[----:B---3--:R-:W-:-:S04]  /*0050*/  UISETP.NE.U32.AND UP0, UPT, UR8, URZ, UPT ;  /* 0x000000ff0800728c */ /* 0x008fc8000bf05070 */
[----:B------:R-:W-:Y:S01]  /*0060*/  UISETP.NE.AND.EX UP0, UPT, UR9, URZ, UPT, UP0 ;  /* 0x000000ff0900728c */ /* 0x000fe2000bf05300 */
[----:B--2---:R-:W-:-:S05]  /*0070*/  SHF.R.U32.HI R159, RZ, 0x5, R170 ;  /* 0x00000005ff9f7819 */ /* 0x004fca00000116aa */
[----:B------:R-:W2:Y:S02]  /*0080*/  SHFL.IDX PT, R0, R159, RZ, 0x1f ;  /* 0x00001fff9f007589 */ /* 0x000ea400000e0000 */
[----:B--2---:R-:W-:Y:S01]  /*0090*/  R2UR UR17, R0 ;  /* 0x00000000001172ca */ /* 0x004fe200000e0000 */
[----:B-1----:R-:W-:-:S14]  /*00a0*/  BRA.U UP0, `(.L_x_0) ;  /* 0x0000000100307547 */ /* 0x002fdc000b800000 */
[----:B------:R-:W1:Y:S02]  /*00b0*/  LDCU.64 UR4, c[0x0][0x888] ;  /* 0x00011100ff0477ac */ /* 0x000e640008000a00 */
[----:B-1----:R-:W-:-:S04]  /*00c0*/  UISETP.NE.U32.AND UP0, UPT, UR4, URZ, UPT ;  /* 0x000000ff0400728c */ /* 0x002fc8000bf05070 */
[----:B------:R-:W-:-:S09]  /*00d0*/  UISETP.NE.AND.EX UP0, UPT, UR5, URZ, UPT, UP0 ;  /* 0x000000ff0500728c */ /* 0x000fd2000bf05300 */
[----:B------:R-:W-:Y:S05]  /*00e0*/  BRA.U !UP0, `(.L_x_1) ;  /* 0x0000000108147547 */ /* 0x000fea000b800000 */
[----:B------:R-:W1:Y:S01]  /*00f0*/  LDC.64 R2, c[0x0][0x888] ;  /* 0x00022200ff027b82 */ /* 0x000e620000000a00 */
[----:B------:R-:W1:Y:S02]  /*0100*/  LDCU.64 UR4, c[0x0][0x358] ;  /* 0x00006b00ff0477ac */ /* 0x000e640008000a00 */
[----:B-1----:R1:W5:Y:S01]  /*0110*/  LDG.E R73, desc[UR4][R2.64] ;  /* 0x0000000402497981 */ /* 0x002362000c1e1900 */
[----:B------:R-:W-:Y:S01]  /*0120*/  HFMA2 R158, -RZ, RZ, 0, 5.9604644775390625e-08 ;  /* 0x00000001ff9e7431 */ /* 0x000fe200000001ff */
[----:B------:R-:W-:Y:S05]  /*0130*/  BRA `(.L_x_0) ;  /* 0x00000000000c7947 */ /* 0x000fea0003800000 */
.L_x_1:
[----:B------:R-:W1:Y:S01]  /*0140*/  LDCU UR4, c[0x0][0x880] ;  /* 0x00011000ff0477ac */ /* 0x000e620008000800 */
[----:B------:R-:W-:Y:S01]  /*0150*/  HFMA2 R158, -RZ, RZ, 0, 5.9604644775390625e-08 ;  /* 0x00000001ff9e7431 */ /* 0x000fe200000001ff */
[----:B-1----:R-:W-:-:S07]  /*0160*/  MOV R73, UR4 ;  /* 0x0000000400497c02 */ /* 0x002fce0008000f00 */
.L_x_0:
[----:B------:R-:W2:Y:S02]  /*0170*/  LDCU.64 UR4, c[0x0][0x8b0] ;  /* 0x00011600ff0477ac */ /* 0x000ea40008000a00 */
[----:B--2---:R-:W-:-:S04]  /*0180*/  UISETP.NE.U32.AND UP0, UPT, UR4, URZ, UPT ;  /* 0x000000ff0400728c */ /* 0x004fc8000bf05070 */
[----:B------:R-:W-:-:S09]  /*0190*/  UISETP.NE.AND.EX UP0, UPT, UR5, URZ, UPT, UP0 ;  /* 0x000000ff0500728c */ /* 0x000fd2000bf05300 */
[----:B------:R-:W-:Y:S05]  /*01a0*/  BRA.U UP0, `(.L_x_2) ;  /* 0x0000000100287547 */ /* 0x000fea000b800000 */
[----:B------:R-:W2:Y:S02]  /*01b0*/  LDCU.64 UR4, c[0x0][0x8a8] ;  /* 0x00011500ff0477ac */ /* 0x000ea40008000a00 */
[----:B--2---:R-:W-:-:S04]  /*01c0*/  UISETP.NE.U32.AND UP0, UPT, UR4, URZ, UPT ;  /* 0x000000ff0400728c */ /* 0x004fc8000bf05070 */
[----:B------:R-:W-:-:S09]  /*01d0*/  UISETP.NE.AND.EX UP0, UPT, UR5, URZ, UPT, UP0 ;  /* 0x000000ff0500728c */ /* 0x000fd2000bf05300 */
[----:B------:R-:W-:Y:S05]  /*01e0*/  BRA.U !UP0, `(.L_x_3) ;  /* 0x0000000108107547 */ /* 0x000fea000b800000 */
[----:B------:R-:W2:Y:S01]  /*01f0*/  LDC.64 R70, c[0x0][0x8a8] ;  /* 0x00022a00ff467b82 */ /* 0x000ea20000000a00 */
[----:B------:R-:W2:Y:S02]  /*0200*/  LDCU.64 UR4, c[0x0][0x358] ;  /* 0x00006b00ff0477ac */ /* 0x000ea40008000a00 */
[----:B--2---:R2:W5:Y:S01]  /*0210*/  LDG.E R70, desc[UR4][R70.64] ;  /* 0x0000000446467981 */ /* 0x004562000c1e1900 */
[----:B------:R-:W-:Y:S05]  /*0220*/  BRA `(.L_x_2) ;  /* 0x0000000000087947 */ /* 0x000fea0003800000 */
.L_x_3:
[----:B------:R-:W2:Y:S02]  /*0230*/  LDCU UR4, c[0x0][0x8a0] ;  /* 0x00011400ff0477ac */ /* 0x000ea40008000800 */
[----:B--2---:R-:W-:Y:S02]  /*0240*/  MOV R70, UR4 ;  /* 0x0000000400467c02 */ /* 0x004fe40008000f00 */
.L_x_2:
[----:B------:R-:W-:Y:S01]  /*0250*/  IMAD.U32 R0, RZ, RZ, UR17 ;  /* 0x00000011ff007e24 */ /* 0x000fe2000f8e00ff */
[----:B------:R-:W-:Y:S04]  /*0260*/  BSSY.RECONVERGENT B0, `(.L_x_4) ;  /* 0x000000c000007945 */ /* 0x000fe80003800200 */
[C---:B------:R-:W-:Y:S02]  /*0270*/  ISETP.NE.OR P1, PT, R0.reuse, 0x1, !P3 ;  /* 0x000000010000780c */ /* 0x040fe40005f25670 */
[----:B------:R-:W-:-:S11]  /*0280*/  ISETP.NE.OR P0, PT, R0, 0x3, !P3 ;  /* 0x000000030000780c */ /* 0x000fd60005f05670 */
[----:B------:R-:W-:Y:S05]  /*0290*/  @P1 BRA `(.L_x_5) ;  /* 0x0000000000201947 */ /* 0x000fea0003800000 */
[----:B------:R-:W3:Y:S02]  /*02a0*/  LDCU.64 UR4, c[0x0][0x348] ;  /* 0x00006900ff0477ac */ /* 0x000ee40008000a00 */
[----:B---3--:R-:W-:Y:S02]  /*02b0*/  UIADD3 UR6, UP1, UPT, UR4, 0x80, URZ ;  /* 0x0000008004067890 */ /* 0x008fe4000ff3e0ff */
[----:B------:R-:W-:Y:S02]  /*02c0*/  UIADD3 UR4, UP0, UPT, UR4, 0x180, URZ ;  /* 0x0000018004047890 */ /* 0x000fe4000ff1e0ff */
[----:B------:R-:W-:Y:S02]  /*02d0*/  UIADD3.X UR7, UPT, UPT, URZ, UR5, URZ, UP1, !UPT ;  /* 0x00000005ff077290 */ /* 0x000fe40008ffe4ff */
[----:B------:R-:W-:-:S07]  /*02e0*/  UIADD3.X UR5, UPT, UPT, URZ, UR5, URZ, UP0, !UPT ;  /* 0x00000005ff057290 */ /* 0x000fce00087fe4ff */
[----:B------:R3:W-:Y:S02]  /*02f0*/  UTMACCTL.PF [UR6] ;  /* 0x00000000060079b9 */ /* 0x0007e40008040000 */
[----:B------:R3:W-:Y:S02]  /*0300*/  UTMACCTL.PF [UR4] ;  /* 0x00000000040079b9 */ /* 0x0007e40008040000 */
[----:B---3--:R-:W-:Y:S01]  /*0310*/  NOP ;  /* 0x0000000000007918 */ /* 0x008fe20000000000 */
.L_x_5:
[----:B------:R-:W-:Y:S05]  /*0320*/  BSYNC.RECONVERGENT B0 ;  /* 0x0000000000007941 */ /* 0x000fea0003800200 */
.L_x_4:
[----:B------:R-:W-:Y:S04]  /*0330*/  BSSY.RECONVERGENT B0, `(.L_x_6) ;  /* 0x000000a000007945 */ /* 0x000fe80003800200 */
        /* <DEDUP_REMOVED lines=9> */
.L_x_7:
[----:B------:R-:W-:Y:S05]  /*03d0*/  BSYNC.RECONVERGENT B0 ;  /* 0x0000000000007941 */ /* 0x000fea0003800200 */
.L_x_6:
[----:B------:R-:W3:Y:S01]  /*03e0*/  LDCU.64 UR4, c[0x0][0x888] ;  /* 0x00011100ff0477ac */ /* 0x000ee20008000a00 */
[----:B------:R-:W-:Y:S02]  /*03f0*/  UISETP.EQ.U32.AND UP1, UPT, UR8, URZ, UPT ;  /* 0x000000ff0800728c */ /* 0x000fe4000bf22070 */
[----:B------:R-:W-:Y:S02]  /*0400*/  UPLOP3.LUT UP3, UPT, UPT, UPT, UPT, 0x80, 0x8 ;  /* 0x000000000008789c */ /* 0x000fe40003f6f070 */
[----:B---3--:R-:W-:-:S04]  /*0410*/  UISETP.NE.U32.AND UP0, UPT, UR4, URZ, UPT ;  /* 0x000000ff0400728c */ /* 0x008fc8000bf05070 */
[----:B------:R-:W-:-:S04]  /*0420*/  UISETP.NE.AND.EX UP0, UPT, UR5, URZ, UPT, UP0 ;  /* 0x000000ff0500728c */ /* 0x000fc8000bf05300 */
[----:B------:R-:W-:-:S04]  /*0430*/  UISETP.EQ.OR.EX UP2, UPT, UR9, URZ, !UP0, UP1 ;  /* 0x000000ff0900728c */ /* 0x000fc8000c742710 */
[----:B------:R-:W-:-:S06]  /*0440*/  UP2UR UR4, UPR, URZ, 0x4 ;  /* 0x00000004ff047883 */ /* 0x000fcc0008000000 */
[----:B------:R-:W-:Y:S01]  /*0450*/  MOV R161, UR4 ;  /* 0x0000000400a17c02 */ /* 0x000fe20008000f00 */
[----:B------:R-:W-:Y:S06]  /*0460*/  BRA.U !UP2, `(.L_x_8) ;  /* 0x000000010a207547 */ /* 0x000fec000b800000 */
[----:B------:R-:W-:Y:S01]  /*0470*/  UISETP.NE.U32.AND UP1, UPT, UR8, URZ, UPT ;  /* 0x000000ff0800728c */ /* 0x000fe2000bf25070 */
[----:B-----5:R-:W-:Y:S01]  /*0480*/  FSETP.NEU.AND P0, PT, R73, RZ, PT ;  /* 0x000000ff4900720b */ /* 0x020fe20003f0d000 */
[----:B------:R-:W-:Y:S02]  /*0490*/  USEL UR4, URZ, 0xffffffff, UP0 ;  /* 0xffffffffff047887 */ /* 0x000fe40008000000 */
[----:B------:R-:W-:-:S10]  /*04a0*/  UISETP.NE.AND.EX UP1, UPT, UR9, URZ, UPT, UP1 ;  /* 0x000000ff0900728c */ /* 0x000fd4000bf25310 */
[----:B------:R-:W-:Y:S01]  /*04b0*/  VOTEU.ANY UP0, P0 ;  /* 0x0000000000ff7886 */ /* 0x000fe20000000100 */
[----:B------:R-:W-:-:S04]  /*04c0*/  @!UP1 USEL UR4, URZ, 0xffffffff, UP0 ;  /* 0xffffffffff049887 */ /* 0x000fc80008000000 */
[----:B------:R-:W-:-:S04]  /*04d0*/  ULOP3.LUT UR4, UR4, 0x1, URZ, 0xc0, !UPT ;  /* 0x0000000104047892 */ /* 0x000fc8000f8ec0ff */
[----:B------:R-:W-:-:S11]  /*04e0*/  UISETP.NE.U32.AND UP3, UPT, UR4, 0x1, UPT ;  /* 0x000000010400788c */ /* 0x000fd6000bf65070 */
.L_x_8:
[----:B-1----:R-:W1:Y:S01]  /*04f0*/  SHFL.IDX PT, R2, R159, RZ, 0x1f ;  /* 0x00001fff9f027589 */ /* 0x002e6200000e0000 */
[----:B------:R-:W-:-:S04]  /*0500*/  UISETP.NE.AND UP0, UPT, UR17, 0x2, UPT ;  /* 0x000000021100788c */ /* 0x000fc8000bf05270 */
[----:B------:R-:W-:Y:S01]  /*0510*/  USEL UR37, URZ, 0x1, UP0 ;  /* 0x00000001ff257887 */ /* 0x000fe20008000000 */
[----:B-1----:R-:W-:-:S13]  /*0520*/  ISETP.NE.AND P0, PT, R2, RZ, PT ;  /* 0x000000ff0200720c */ /* 0x002fda0003f05270 */
[----:B------:R-:W-:Y:S05]  /*0530*/  @P0 BRA `(.L_x_9) ;  /* 0x0000000000680947 */ /* 0x000fea0003800000 */
[----:B------:R-:W1:Y:S01]  /*0540*/  S2UR UR4, SR_CgaCtaId ;  /* 0x00000000000479c3 */ /* 0x000e620000008800 */
[----:B------:R-:W-:Y:S01]  /*0550*/  UMOV UR5, 0x400 ;  /* 0x0000040000057882 */ /* 0x000fe20000000000 */
[----:B------:R-:W-:Y:S01]  /*0560*/  UMOV UR8, 0x1 ;  /* 0x0000000100087882 */ /* 0x000fe20000000000 */
[----:B------:R-:W-:Y:S01]  /*0570*/  UMOV UR6, 0x4 ;  /* 0x0000000400067882 */ /* 0x000fe20000000000 */
[----:B------:R-:W-:-:S04]  /*0580*/  UIADD3 UR8, UPT, UPT, -UR8, 0x100000, URZ ;  /* 0x0010000008087890 */ /* 0x000fc8000fffe1ff */
[----:B------:R-:W-:Y:S02]  /*0590*/  USHF.L.U32 UR9, UR8, 0xb, URZ ;  /* 0x0000000b08097899 */ /* 0x000fe400080006ff */
[----:B------:R-:W-:Y:S02]  /*05a0*/  USHF.L.U32 UR8, UR8, 0x1, URZ ;  /* 0x0000000108087899 */ /* 0x000fe400080006ff */
[----:B------:R-:W-:-:S04]  /*05b0*/  UIADD3 UR6, UPT, UPT, -UR6, 0x100000, URZ ;  /* 0x0010000006067890 */ /* 0x000fc8000fffe1ff */
[----:B------:R-:W-:Y:S02]  /*05c0*/  USHF.L.U32 UR7, UR6, 0xb, URZ ;  /* 0x0000000b06077899 */ /* 0x000fe400080006ff */
[----:B------:R-:W-:Y:S01]  /*05d0*/  USHF.L.U32 UR6, UR6, 0x1, URZ ;  /* 0x0000000106067899 */ /* 0x000fe200080006ff */
[----:B------:R-:W-:Y:S01]  /*05e0*/  ELECT P0, URZ, PT ;  /* 0x0000000000ff782f */ /* 0x000fe20003800000 */
[----:B-1----:R-:W-:Y:S01]  /*05f0*/  ULEA UR4, UR4, UR5, 0x18 ;  /* 0x0000000504047291 */ /* 0x002fe2000f8ec0ff */
[----:B------:R-:W1:Y:S11]  /*0600*/  FENCE.VIEW.ASYNC.S ;  /* 0x00000000000073c6 */ /* 0x000e760000000000 */
[----:B-1----:R1:W3:Y:S01]  /*0610*/  SYNCS.EXCH.64 URZ, [UR4], UR8 ;  /* 0x0000000804ff75b2 */ /* 0x0022e20008000100 */
[----:B------:R1:W4:Y:S01]  /*0620*/  SYNCS.EXCH.64 URZ, [UR4+0x30], UR6 ;  /* 0x0000300604ff75b2 */ /* 0x0003220008000100 */
[----:B------:R1:W1:Y:S01]  /*0630*/  SYNCS.EXCH.64 URZ, [UR4+0x8], UR8 ;  /* 0x0000080804ff75b2 */ /* 0x0002620008000100 */
        /* <DEDUP_REMOVED lines=9> */
[----:B------:R-:W-:Y:S01]  /*06d0*/  NOP ;  /* 0x0000000000007918 */ /* 0x000fe20000000000 */
.L_x_9:
[----:B------:R-:W2:Y:S01]  /*06e0*/  SHFL.IDX PT, R2, R159, RZ, 0x1f ;  /* 0x00001fff9f027589 */ /* 0x000ea200000e0000 */
[----:B------:R-:W-:Y:S01]  /*06f0*/  NOP ;  /* 0x0000000000007918 */ /* 0x000fe20000000000 */
[----:B--2---:R-:W-:-:S13]  /*0700*/  ISETP.NE.AND P0, PT, R2, 0x1, PT ;  /* 0x000000010200780c */ /* 0x004fda0003f05270 */
[----:B------:R-:W-:Y:S05]  /*0710*/  @P0 BRA `(.L_x_10) ;  /* 0x0000000000480947 */ /* 0x000fea0003800000 */
[----:B-1----:R-:W1:Y:S01]  /*0720*/  S2UR UR4, SR_CgaCtaId ;  /* 0x00000000000479c3 */ /* 0x002e620000008800 */
        /* <DEDUP_REMOVED lines=12> */
[----:B-1----:R2:W1:Y:S01]  /*07f0*/  SYNCS.EXCH.64 URZ, [UR4+0x60], UR8 ;  /* 0x0000600804ff75b2 */ /* 0x0024620008000100 */
[----:B------:R2:W1:Y:S01]  /*0800*/  SYNCS.EXCH.64 URZ, [UR4+0x70], UR6 ;  /* 0x0000700604ff75b2 */ /* 0x0004620008000100 */
[----:B------:R2:W1:Y:S01]  /*0810*/  SYNCS.EXCH.64 URZ, [UR4+0x68], UR8 ;  /* 0x0000680804ff75b2 */ /* 0x0004620008000100 */
[----:B------:R2:W1:Y:S02]  /*0820*/  SYNCS.EXCH.64 URZ, [UR4+0x78], UR6 ;  /* 0x0000780604ff75b2 */ /* 0x0004640008000100 */
[----:B--2---:R-:W-:Y:S01]  /*0830*/  NOP ;  /* 0x0000000000007918 */ /* 0x004fe20000000000 */
.L_x_10:
[----:B------:R-:W2:Y:S01]  /*0840*/  SHFL.IDX PT, R2, R159, RZ, 0x1f ;  /* 0x00001fff9f027589 */ /* 0x000ea200000e0000 */
[----:B------:R-:W-:Y:S01]  /*0850*/  NOP ;  /* 0x0000000000007918 */ /* 0x000fe20000000000 */
[----:B--2---:R-:W-:-:S13]  /*0860*/  ISETP.NE.AND P0, PT, R2, 0x3, PT ;  /* 0x000000030200780c */ /* 0x004fda0003f05270 */
[----:B------:R-:W-:Y:S05]  /*0870*/  @P0 BRA `(.L_x_11) ;  /* 0x0000000000300947 */ /* 0x000fea0003800000 */
[----:B-1----:R-:W1:Y:S01]  /*0880*/  S2UR UR6, SR_CgaCtaId ;  /* 0x00000000000679c3 */ /* 0x002e620000008800 */
[----:B------:R-:W-:Y:S01]  /*0890*/  UMOV UR4, 0x400 ;  /* 0x0000040000047882 */ /* 0x000fe20000000000 */
[----:B------:R-:W-:Y:S01]  /*08a0*/  UMOV UR5, 0x20 ;  /* 0x0000002000057882 */ /* 0x000fe20000000000 */
[----:B------:R-:W-:Y:S01]  /*08b0*/  ELECT P0, URZ, PT ;  /* 0x0000000000ff782f */ /* 0x000fe20003800000 */
[----:B-1----:R-:W-:Y:S02]  /*08c0*/  ULEA UR6, UR6, UR4, 0x18 ;  /* 0x0000000406067291 */ /* 0x002fe4000f8ec0ff */
[----:B------:R-:W-:-:S04]  /*08d0*/  UIADD3 UR4, UPT, UPT, -UR5, 0x100000, URZ ;  /* 0x0010000005047890 */ /* 0x000fc8000fffe1ff */
[----:B------:R-:W-:Y:S02]  /*08e0*/  USHF.L.U32 UR5, UR4, 0xb, URZ ;  /* 0x0000000b04057899 */ /* 0x000fe400080006ff */
[----:B------:R-:W-:Y:S01]  /*08f0*/  USHF.L.U32 UR4, UR4, 0x1, URZ ;  /* 0x0000000104047899 */ /* 0x000fe200080006ff */
[----:B------:R-:W1:Y:S11]  /*0900*/  FENCE.VIEW.ASYNC.S ;  /* 0x00000000000073c6 */ /* 0x000e760000000000 */
[----:B-1----:R2:W1:Y:S01]  /*0910*/  SYNCS.EXCH.64 URZ, [UR6+0x80], UR4 ;  /* 0x0000800406ff75b2 */ /* 0x0024620008000100 */
[----:B------:R2:W1:Y:S02]  /*0920*/  SYNCS.EXCH.64 URZ, [UR6+0x88], UR4 ;  /* 0x0000880406ff75b2 */ /* 0x0004640008000100 */
[----:B--2---:R-:W-:Y:S01]  /*0930*/  NOP ;  /* 0x0000000000007918 */ /* 0x004fe20000000000 */
.L_x_11:
[----:B------:R-:W2:Y:S01]  /*0940*/  SHFL.IDX PT, R2, R159, RZ, 0x1f ;  /* 0x00001fff9f027589 */ /* 0x000ea200000e0000 */
[----:B------:R-:W-:Y:S01]  /*0950*/  NOP ;  /* 0x0000000000007918 */ /* 0x000fe20000000000 */
[----:B--2---:R-:W-:-:S13]  /*0960*/  ISETP.NE.AND P0, PT, R2, 0x4, PT ;  /* 0x000000040200780c */ /* 0x004fda0003f05270 */
[----:B------:R-:W-:Y:S05]  /*0970*/  @P0 BRA `(.L_x_12) ;  /* 0x00000000004c0947 */ /* 0x000fea0003800000 */
[----:B-1----:R-:W1:Y:S01]  /*0980*/  S2UR UR6, SR_CgaCtaId ;  /* 0x00000000000679c3 */ /* 0x002e620000008800 */
[----:B------:R-:W-:Y:S01]  /*0990*/  UMOV UR4, 0x3a0 ;  /* 0x000003a000047882 */ /* 0x000fe20000000000 */
[----:B------:R-:W-:Y:S01]  /*09a0*/  UMOV UR5, 0x400 ;  /* 0x0000040000057882 */ /* 0x000fe20000000000 */
[----:B------:R-:W-:Y:S01]  /*09b0*/  USEL UR4, UR4, 0x320, UP3 ;  /* 0x0000032004047887 */ /* 0x000fe20009800000 */
[----:B------:R-:W-:Y:S01]  /*09c0*/  UMOV UR8, 0x1 ;  /* 0x0000000100087882 */ /* 0x000fe20000000000 */
[----:B------:R-:W-:Y:S01]  /*09d0*/  ELECT P0, URZ, PT ;  /* 0x0000000000ff782f */ /* 0x000fe20003800000 */
[----:B------:R-:W-:-:S04]  /*09e0*/  UIADD3 UR8, UPT, UPT, -UR8, 0x100000, URZ ;  /* 0x0010000008087890 */ /* 0x000fc8000fffe1ff */
[----:B------:R-:W-:Y:S02]  /*09f0*/  USHF.L.U32 UR9, UR8, 0xb, URZ ;  /* 0x0000000b08097899 */ /* 0x000fe400080006ff */
[----:B------:R-:W-:Y:S02]  /*0a00*/  USHF.L.U32 UR8, UR8, 0x1, URZ ;  /* 0x0000000108087899 */ /* 0x000fe400080006ff */
[----:B-1----:R-:W-:Y:S02]  /*0a10*/  ULEA UR6, UR6, UR5, 0x18 ;  /* 0x0000000506067291 */ /* 0x002fe4000f8ec0ff */
[----:B------:R-:W-:-:S04]  /*0a20*/  UIADD3 UR4, UPT, UPT, -UR4, 0x100000, URZ ;  /* 0x0010000004047890 */ /* 0x000fc8000fffe1ff */
[----:B------:R-:W-:Y:S02]  /*0a30*/  USHF.L.U32 UR5, UR4, 0xb, URZ ;  /* 0x0000000b04057899 */ /* 0x000fe400080006ff */
[----:B------:R-:W-:Y:S01]  /*0a40*/  USHF.L.U32 UR4, UR4, 0x1, URZ ;  /* 0x0000000104047899 */ /* 0x000fe200080006ff */
[----:B------:R-:W1:Y:S03]  /*0a50*/  FENCE.VIEW.ASYNC.S ;  /* 0x00000000000073c6 */ /* 0x000e660000000000 */
[----:B-1----:R2:W1:Y:S08]  /*0a60*/  SYNCS.EXCH.64 URZ, [UR6+0x90], UR8 ;  /* 0x0000900806ff75b2 */ /* 0x0024700008000100 */
[----:B------:R2:W1:Y:S01]  /*0a70*/  SYNCS.EXCH.64 URZ, [UR6+0xa0], UR4 ;  /* 0x0000a00406ff75b2 */ /* 0x0004620008000100 */
[----:B------:R2:W1:Y:S01]  /*0a80*/  SYNCS.EXCH.64 URZ, [UR6+0x98], UR8 ;  /* 0x0000980806ff75b2 */ /* 0x0004620008000100 */
[----:B------:R2:W1:Y:S02]  /*0a90*/  SYNCS.EXCH.64 URZ, [UR6+0xa8], UR4 ;  /* 0x0000a80406ff75b2 */ /* 0x0004640008000100 */
[----:B--2---:R-:W-:Y:S01]  /*0aa0*/  NOP ;  /* 0x0000000000007918 */ /* 0x004fe20000000000 */
.L_x_12:
        /* <DEDUP_REMOVED lines=20> */
[----:B------:R2:W1:Y:S01]  /*0bf0*/  SYNCS.EXCH.64 URZ, [UR4+0xd8], UR6 ;  /* 0x0000d80604ff75b2 */ /* 0x0004620008000100 */
[----:B------:R2:W1:Y:S01]  /*0c00*/  SYNCS.EXCH.64 URZ, [UR4+0xc0], UR8 ;  /* 0x0000c00804ff75b2 */ /* 0x0004620008000100 */
[----:B------:R2:W1:Y:S01]  /*0c10*/  SYNCS.EXCH.64 URZ, [UR4+0xe0], UR6 ;  /* 0x0000e00604ff75b2 */ /* 0x0004620008000100 */
[----:B------:R2:W1:Y:S01]  /*0c20*/  SYNCS.EXCH.64 URZ, [UR4+0xc8], UR8 ;  /* 0x0000c80804ff75b2 */ /* 0x0004620008000100 */
[----:B------:R2:W1:Y:S02]  /*0c30*/  SYNCS.EXCH.64 URZ, [UR4+0xe8], UR6 ;  /* 0x0000e80604ff75b2 */ /* 0x0004640008000100 */
[----:B--2---:R-:W-:Y:S01]  /*0c40*/  NOP ;  /* 0x0000000000007918 */ /* 0x004fe20000000000 */
.L_x_13:
[----:B------:R-:W2:Y:S01]  /*0c50*/  SHFL.IDX PT, R2, R159, RZ, 0x1f ;  /* 0x00001fff9f027589 */ /* 0x000ea200000e0000 */
[----:B------:R-:W1:Y:S01]  /*0c60*/  S2UR UR45, SR_CgaCtaId ;  /* 0x00000000002d79c3 */ /* 0x000e620000008800 */
[----:B------:R-:W-:Y:S01]  /*0c70*/  NOP ;  /* 0x0000000000007918 */ /* 0x000fe20000000000 */
[----:B--2---:R-:W-:-:S13]  /*0c80*/  ISETP.NE.AND P0, PT, R2, 0x3, PT ;  /* 0x000000030200780c */ /* 0x004fda0003f05270 */
[----:B-1----:R-:W-:Y:S05]  /*0c90*/  @P0 BRA `(.L_x_14) ;  /* 0x0000000000340947 */ /* 0x002fea0003800000 */
[----:B------:R-:W-:Y:S01]  /*0ca0*/  UMOV UR4, 0x400 ;  /* 0x0000040000047882 */ /* 0x000fe20000000000 */
[----:B------:R-:W-:Y:S01]  /*0cb0*/  UMOV UR6, 0x20 ;  /* 0x0000002000067882 */ /* 0x000fe20000000000 */
[----:B------:R-:W-:Y:S02]  /*0cc0*/  ULEA UR4, UR45, UR4, 0x18 ;  /* 0x000000042d047291 */ /* 0x000fe4000f8ec0ff */
[----:B------:R-:W-:-:S04]  /*0cd0*/  UIADD3 UR6, UPT, UPT, -UR6, 0x100000, URZ ;  /* 0x0010000006067890 */ /* 0x000fc8000fffe1ff */
[----:B------:R-:W-:Y:S02]  /*0ce0*/  USHF.L.U32 UR7, UR6, 0xb, URZ ;  /* 0x0000000b06077899 */ /* 0x000fe400080006ff */
[----:B------:R-:W-:Y:S01]  /*0cf0*/  USHF.L.U32 UR6, UR6, 0x1, URZ ;  /* 0x0000000106067899 */ /* 0x000fe200080006ff */
[----:B------:R-:W-:Y:S01]  /*0d00*/  ELECT P0, URZ, PT ;  /* 0x0000000000ff782f */ /* 0x000fe20003800000 */
[----:B------:R-:W1:Y:S10]  /*0d10*/  FENCE.VIEW.ASYNC.S ;  /* 0x00000000000073c6 */ /* 0x000e740000000000 */
[----:B-1----:R1:W2:Y:S01]  /*0d20*/  SYNCS.EXCH.64 URZ, [UR4+0xf0], UR6 ;  /* 0x0000f00604ff75b2 */ /* 0x0022a20008000100 */
[----:B------:R1:W1:Y:S01]  /*0d30*/  SYNCS.EXCH.64 URZ, [UR4+0x100], UR6 ;  /* 0x0001000604ff75b2 */ /* 0x0002620008000100 */
[----:B------:R1:W1:Y:S01]  /*0d40*/  SYNCS.EXCH.64 URZ, [UR4+0xf8], UR6 ;  /* 0x0000f80604ff75b2 */ /* 0x0002620008000100 */
[----:B------:R1:W1:Y:S01]  /*0d50*/  SYNCS.EXCH.64 URZ, [UR4+0x108], UR6 ;  /* 0x0001080604ff75b2 */ /* 0x0002620008000100 */
[----:B------:R-:W-:Y:S01]  /*0d60*/  NOP ;  /* 0x0000000000007918 */ /* 0x000fe20000000000 */
.L_x_14:
[----:B-1----:R-:W1:Y:S01]  /*0d70*/  LDCU UR4, c[0x0][0x36c] ;  /* 0x00006d80ff0477ac */ /* 0x002e620008000800 */
[----:B------:R-:W-:Y:S01]  /*0d80*/  ISETP.NE.OR P3, PT, R0, 0x2, !P3 ;  /* 0x000000020000780c */ /* 0x000fe20005f65670 */
[----:B------:R-:W-:Y:S01]  /*0d90*/  NOP ;  /* 0x0000000000007918 */ /* 0x000fe20000000000 */
[----:B------:R-:W-:Y:S01]  /*0da0*/  LOP3.LUT R0, R170, 0x1f, RZ, 0xc0, !PT ;  /* 0x0000001faa007812 */ /* 0x000fe200078ec0ff */
[----:B------:R-:W-:Y:S02]  /*0db0*/  UISETP.NE.AND UP4, UPT, UR17, URZ, UPT ;  /* 0x000000ff1100728c */ /* 0x000fe4000bf85270 */
[----:B-1----:R-:W-:-:S09]  /*0dc0*/  UISETP.EQ.U32.AND UP5, UPT, UR4, 0x1, UPT ;  /* 0x000000010400788c */ /* 0x002fd2000bfa2070 */
[----:B------:R-:W-:Y:S05]  /*0dd0*/  BRA.U !UP5, `(.L_x_15) ;  /* 0x000000010d087547 */ /* 0x000fea000b800000 */
[----:B--234-:R-:W-:Y:S01]  /*0de0*/  UCGABAR_ARV ;  /* 0x00000000000079c7 */ /* 0x01cfe20008000000 */
[----:B------:R-:W-:Y:S05]  /*0df0*/  BRA `(.L_x_16) ;  /* 0x0000000000047947 */ /* 0x000fea0003800000 */
.L_x_15:
[----:B--234-:R-:W-:Y:S01]  /*0e00*/  NOP ;  /* 0x0000000000007918 */ /* 0x01cfe20000000000 */
.L_x_16:
[----:B------:R-:W1:Y:S01]  /*0e10*/  S2UR UR7, SR_CTAID.X ;  /* 0x00000000000779c3 */ /* 0x000e620000002500 */
[----:B------:R-:W-:-:S05]  /*0e20*/  CS2R.32 R160, SR_CgaSize ;  /* 0x0000000000a07805 */ /* 0x000fca0000008a00 */
[----:B------:R-:W-:-:S05]  /*0e30*/  IMAD R160, R160, -0xa0, RZ ;  /* 0xffffff60a0a07824 */ /* 0x000fca00078e02ff */
[----:B------:R-:W-:-:S14]  /*0e40*/  R2UR UR5, R160 ;  /* 0x00000000a00572ca */ /* 0x000fdc00000e0000 */
[----:B------:R-:W2:Y:S01]  /*0e50*/  LDCU UR5, c[0x0][UR5+0x2b0] ;  /* 0x00005600050577ac */ /* 0x000ea20008000800 */
[----:B------:R-:W-:-:S05]  /*0e60*/  CS2R.32 R160, SR_CgaSize ;  /* 0x0000000000a07805 */ /* 0x000fca0000008a00 */
[----:B------:R-:W-:-:S05]  /*0e70*/  IMAD R160, R160, -0xa0, RZ ;  /* 0xffffff60a0a07824 */ /* 0x000fca00078e02ff */
[----:B------:R-:W-:-:S14]  /*0e80*/  R2UR UR4, R160 ;  /* 0x00000000a00472ca */ /* 0x000fdc00000e0000 */
[----:B------:R-:W3:Y:S01]  /*0e90*/  LDCU UR4, c[0x0][UR4+0x2b4] ;  /* 0x00005680040477ac */ /* 0x000ee20008000800 */
[----:B------:R-:W4:Y:S01]  /*0ea0*/  S2UR UR8, SR_CTAID.Y ;  /* 0x00000000000879c3 */ /* 0x000f220000002600 */
[----:B------:R-:W-:-:S05]  /*0eb0*/  CS2R.32 R160, SR_CgaSize ;  /* 0x0000000000a07805 */ /* 0x000fca0000008a00 */
[----:B------:R-:W-:-:S05]  /*0ec0*/  IMAD R160, R160, -0xa0, RZ ;  /* 0xffffff60a0a07824 */ /* 0x000fca00078e02ff */
[----:B------:R-:W-:-:S14]  /*0ed0*/  R2UR UR9, R160 ;  /* 0x00000000a00972ca */ /* 0x000fdc00000e0000 */
[----:B------:R-:W3:Y:S01]  /*0ee0*/  LDCU UR9, c[0x0][UR9+0x2a0] ;  /* 0x00005400090977ac */ /* 0x000ee20008000800 */
[----:B------:R-:W3:Y:S01]  /*0ef0*/  LDCU UR21, c[0x0][0xb24] ;  /* 0x00016480ff1577ac */ /* 0x000ee20008000800 */
[----:B------:R-:W1:Y:S01]  /*0f00*/  S2UR UR36, SR_CTAID.Z ;  /* 0x00000000002479c3 */ /* 0x000e620000002700 */
[----:B------:R-:W-:-:S05]  /*0f10*/  CS2R.32 R160, SR_CgaSize ;  /* 0x0000000000a07805 */ /* 0x000fca0000008a00 */
[----:B------:R-:W-:-:S05]  /*0f20*/  IMAD R160, R160, -0xa0, RZ ;  /* 0xffffff60a0a07824 */ /* 0x000fca00078e02ff */
[----:B------:R-:W-:-:S14]  /*0f30*/  R2UR UR63, R160 ;  /* 0x00000000a03f72ca */ /* 0x000fdc00000e0000 */
[----:B------:R-:W3:Y:S01]  /*0f40*/  LDCU UR63, c[0x0][UR63+0x2a4] ;  /* 0x000054803f3f77ac */ /* 0x000ee20008000800 */
[----:B------:R-:W3:Y:S01]  /*0f50*/  LDCU UR42, c[0x0][0xb24] ;  /* 0x00016480ff2a77ac */ /* 0x000ee20008000800 */
[----:B-1----:R-:W-:Y:S01]  /*0f60*/  I2FP.F32.U32 R3, UR7 ;  /* 0x0000000700037c45 */ /* 0x002fe20008201000 */
[----:B------:R-:W1:Y:S04]  /*0f70*/  LDCU UR28, c[0x0][0xb30] ;  /* 0x00016600ff1c77ac */ /* 0x000e680008000800 */
[----:B--2---:R-:W-:Y:S01]  /*0f80*/  FMUL R3, R3, UR5 ;  /* 0x0000000503037c20 */ /* 0x004fe20008400000 */
[----:B------:R-:W-:Y:S01]  /*0f90*/  USHF.L.U32 UR26, UR45, 0xc, URZ ;  /* 0x0000000c2d1a7899 */ /* 0x000fe200080006ff */
[----:B----4-:R-:W-:Y:S01]  /*0fa0*/  I2FP.F32.U32 R2, UR8 ;  /* 0x0000000800027c45 */ /* 0x010fe20008201000 */
[----:B---3--:R-:W-:-:S03]  /*0fb0*/  UISETP.GE.AND UP2, UPT, UR21, 0x1, UPT ;  /* 0x000000011500788c */ /* 0x008fc6000bf46270 */
[----:B------:R-:W2:Y:S01]  /*0fc0*/  F2I.U32.TRUNC.NTZ R3, R3 ;  /* 0x0000000300037305 */ /* 0x000ea2000020f000 */
[----:B------:R-:W-:Y:S01]  /*0fd0*/  UMOV UR16, UR7 ;  /* 0x0000000700107c82 */ /* 0x000fe20008000000 */
[----:B------:R-:W-:Y:S01]  /*0fe0*/  FMUL R2, R2, UR4 ;  /* 0x0000000402027c20 */ /* 0x000fe20008400000 */
[----:B------:R-:W-:-:S05]  /*0ff0*/  UMOV UR20, UR8 ;  /* 0x0000000800147c82 */ /* 0x000fca0008000000 */
[----:B------:R-:W3:Y:S01]  /*1000*/  F2I.U32.TRUNC.NTZ R2, R2 ;  /* 0x0000000200027305 */ /* 0x000ee2000020f000 */
[----:B--2---:R-:W-:Y:S02]  /*1010*/  R2UR UR4, R3 ;  /* 0x00000000030472ca */ /* 0x004fe400000e0000 */
[----:B---3--:R-:W-:Y:S02]  /*1020*/  R2UR UR6, R2 ;  /* 0x00000000020672ca */ /* 0x008fe400000e0000 */
[----:B------:R-:W-:-:S09]  /*1030*/  PRMT R2, RZ, 0x7610, R2 ;  /* 0x00007610ff027816 */ /* 0x000fd20000000002 */
[----:B------:R-:W-:-:S04]  /*1040*/  UIADD3 UR5, UPT, UPT, -UR4, URZ, URZ ;  /* 0x000000ff04057290 */ /* 0x000fc8000fffe1ff */
[----:B------:R-:W-:Y:S02]  /*1050*/  UIMAD UR5, UR9, UR5, UR7 ;  /* 0x00000005090572a4 */ /* 0x000fe4000f8e0207 */
[----:B------:R-:W-:-:S04]  /*1060*/  UIADD3 UR4, UPT, UPT, -UR6, URZ, URZ ;  /* 0x000000ff06047290 */ /* 0x000fc8000fffe1ff */
[----:B------:R-:W-:Y:S01]  /*1070*/  IMAD.U32 R160, RZ, RZ, UR5 ;  /* 0x00000005ffa07e24 */ /* 0x000fe2000f8e00ff */
[----:B------:R-:W-:Y:S01]  /*1080*/  UIMAD UR63, UR63, UR4, UR8 ;  /* 0x000000043f3f72a4 */ /* 0x000fe2000f8e0208 */
[----:B-1----:R-:W-:Y:S11]  /*1090*/  BRA.U UP4, `(.L_x_17) ;  /* 0x0000000104447547 */ /* 0x002ff6000b800000 */
[----:B------:R-:W-:Y:S01]  /*10a0*/  R2UR UR6, R160 ;  /* 0x00000000a00672ca */ /* 0x000fe200000e0000 */
[----:B------:R-:W-:Y:S02]  /*10b0*/  UISETP.NE.AND UP0, UPT, UR63, URZ, UPT ;  /* 0x000000ff3f00728c */ /* 0x000fe4000bf05270 */
[----:B------:R-:W-:-:S04]  /*10c0*/  UISETP.NE.AND UP1, UPT, UR63, 0x1, UPT ;  /* 0x000000013f00788c */ /* 0x000fc8000bf25270 */
[----:B------:R-:W-:Y:S02]  /*10d0*/  USEL UR5, URZ, 0x2, UP1 ;  /* 0x00000002ff057887 */ /* 0x000fe40008800000 */
[----:B------:R-:W-:-:S04]  /*10e0*/  UISETP.NE.AND UP1, UPT, UR63, 0x3, UPT ;  /* 0x000000033f00788c */ /* 0x000fc8000bf25270 */
[----:B------:R-:W-:-:S04]  /*10f0*/  UISETP.EQ.OR UP0, UPT, UR6, URZ, !UP0 ;  /* 0x000000ff0600728c */ /* 0x000fc8000c702670 */
[----:B------:R-:W-:Y:S02]  /*1100*/  USEL UR8, URZ, 0x1, !UP0 ;  /* 0x00000001ff087887 */ /* 0x000fe4000c000000 */
[----:B------:R-:W-:-:S04]  /*1110*/  UISETP.NE.AND UP0, UPT, UR63, 0x2, UPT ;  /* 0x000000023f00788c */ /* 0x000fc8000bf05270 */
[----:B------:R-:W-:Y:S02]  /*1120*/  USEL UR4, URZ, 0x4, UP0 ;  /* 0x00000004ff047887 */ /* 0x000fe40008000000 */
[----:B------:R-:W-:Y:S02]  /*1130*/  UISETP.NE.AND UP0, UPT, UR6, URZ, UPT ;  /* 0x000000ff0600728c */ /* 0x000fe4000bf05270 */
[----:B------:R-:W-:Y:S02]  /*1140*/  USEL UR6, URZ, 0x8, UP1 ;  /* 0x00000008ff067887 */ /* 0x000fe40008800000 */
[----:B------:R-:W-:Y:S02]  /*1150*/  USEL UR7, UR5, 0x2, UP0 ;  /* 0x0000000205077887 */ /* 0x000fe40008000000 */
[----:B------:R-:W-:Y:S02]  /*1160*/  USEL UR4, UR4, 0x4, UP0 ;  /* 0x0000000404047887 */ /* 0x000fe40008000000 */
[----:B------:R-:W-:-:S02]  /*1170*/  USEL UR5, UR6, 0x8, UP0 ;  /* 0x0000000806057887 */ /* 0x000fc40008000000 */
[----:B------:R-:W-:-:S04]  /*1180*/  UIADD3 UR4, UPT, UPT, UR4, UR7, UR8 ;  /* 0x0000000704047290 */ /* 0x000fc8000fffe008 */
[----:B------:R-:W-:-:S06]  /*1190*/  UIADD3 UR4, UPT, UPT, UR4, UR5, URZ ;  /* 0x0000000504047290 */ /* 0x000fcc000fffe0ff */
[----:B------:R-:W-:Y:S02]  /*11a0*/  MOV R2, UR4 ;  /* 0x0000000400027c02 */ /* 0x000fe40008000f00 */
.L_x_17:
[----:B------:R-:W-:Y:S05]  /*11b0*/  BRA.U !UP2, `(.L_x_18) ;  /* 0x000000010ad47547 */ /* 0x000fea000b800000 */
[----:B------:R-:W1:Y:S01]  /*11c0*/  LDCU.128 UR12, c[0x0][0xb10] ;  /* 0x00016200ff0c77ac */ /* 0x000e620008000c00 */
[----:B------:R-:W2:Y:S01]  /*11d0*/  LDCU UR6, c[0x0][0x370] ;  /* 0x00006e00ff0677ac */ /* 0x000ea20008000800 */
[----:B------:R-:W3:Y:S01]  /*11e0*/  LDCU UR5, c[0x0][0x374] ;  /* 0x00006e80ff0577ac */ /* 0x000ee20008000800 */
[----:B------:R-:W4:Y:S01]  /*11f0*/  LDCU UR27, c[0x0][0xb0c] ;  /* 0x00016180ff1b77ac */ /* 0x000f220008000800 */
[----:B------:R-:W4:Y:S01]  /*1200*/  LDCU UR4, c[0x0][0xb20] ;  /* 0x00016400ff0477ac */ /* 0x000f220008000800 */
[----:B------:R-:W4:Y:S01]  /*1210*/  LDCU.64 UR8, c[0x0][0xb28] ;  /* 0x00016500ff0877ac */ /* 0x000f220008000a00 */
[----:B-1----:R-:W-:Y:S02]  /*1220*/  UISETP.NE.AND UP0, UPT, UR14, 0x1, UPT ;  /* 0x000000010e00788c */ /* 0x002fe4000bf05270 */
[----:B---3--:R-:W-:Y:S02]  /*1230*/  UIMAD.WIDE.U32 UR10, UR5, UR15, URZ ;  /* 0x0000000f050a72a5 */ /* 0x008fe4000f8e00ff */
[----:B--2---:R-:W-:-:S02]  /*1240*/  UIMAD.WIDE.U32 UR22, UR6, UR12, URZ ;  /* 0x0000000c061672a5 */ /* 0x004fc4000f8e00ff */
[----:B----4-:R-:W-:Y:S02]  /*1250*/  UISETP.NE.AND UP1, UPT, UR27, 0x1, UPT ;  /* 0x000000011b00788c */ /* 0x010fe4000bf25270 */
[----:B------:R-:W-:Y:S01]  /*1260*/  UISETP.NE.AND UP2, UPT, UR21, 0x1, UPT ;  /* 0x000000011500788c */ /* 0x000fe2000bf45270 */
[----:B------:R-:W-:Y:S02]  /*1270*/  UMOV UR10, UR11 ;  /* 0x0000000b000a7c82 */ /* 0x000fe40008000000 */
[----:B------:R-:W-:Y:S01]  /*1280*/  UMOV UR22, UR23 ;  /* 0x0000001700167c82 */ /* 0x000fe20008000000 */
[----:B------:R-:W-:Y:S02]  /*1290*/  @UP0 USHF.R.U32.HI UR5, URZ, UR4, UR10 ;  /* 0x00000004ff050299 */ /* 0x000fe4000801160a */
[----:B------:R-:W-:Y:S02]  /*12a0*/  UIMAD.WIDE.U32 UR24, UR20, UR15, URZ ;  /* 0x0000000f141872a5 */ /* 0x000fe4000f8e00ff */
[----:B------:R-:W-:-:S02]  /*12b0*/  UIMAD.WIDE.U32 UR10, UR5, UR8, URZ ;  /* 0x00000008050a72a5 */ /* 0x000fc4000f8e00ff */
[----:B------:R-:W-:Y:S02]  /*12c0*/  @UP1 USHF.R.U32.HI UR6, URZ, UR13, UR22 ;  /* 0x0000000dff061299 */ /* 0x000fe40008011616 */
[----:B------:R-:W-:Y:S02]  /*12d0*/  UIMAD.WIDE.U32 UR18, UR16, UR12, URZ ;  /* 0x0000000c101272a5 */ /* 0x000fe4000f8e00ff */
[----:B------:R-:W-:Y:S01]  /*12e0*/  UIMAD.WIDE.U32 UR22, UR6, UR8, URZ ;  /* 0x00000008061672a5 */ /* 0x000fe2000f8e00ff */
[----:B------:R-:W-:Y:S01]  /*12f0*/  UMOV UR24, UR25 ;  /* 0x0000001900187c82 */ /* 0x000fe20008000000 */
[----:B------:R-:W-:Y:S01]  /*1300*/  UMOV UR10, UR11 ;  /* 0x0000000b000a7c82 */ /* 0x000fe20008000000 */
[----:B------:R-:W-:Y:S02]  /*1310*/  USHF.R.U32.HI UR24, URZ, UR4, UR24 ;  /* 0x00000004ff187299 */ /* 0x000fe40008011618 */
[----:B------:R-:W-:Y:S02]  /*1320*/  @UP2 USHF.R.U32.HI UR5, URZ, UR9, UR10 ;  /* 0x00000009ff052299 */ /* 0x000fe4000801160a */
[----:B------:R-:W-:Y:S01]  /*1330*/  UMOV UR7, UR23 ;  /* 0x0000001700077c82 */ /* 0x000fe20008000000 */
[----:B------:R-:W-:Y:S01]  /*1340*/  UMOV UR18, UR19 ;  /* 0x0000001300127c82 */ /* 0x000fe20008000000 */
[----:B------:R-:W-:-:S02]  /*1350*/  @UP2 USHF.R.U32.HI UR6, URZ, UR9, UR7 ;  /* 0x00000009ff062299 */ /* 0x000fc40008011607 */
[----:B------:R-:W-:Y:S02]  /*1360*/  USHF.R.U32.HI UR13, URZ, UR13, UR18 ;  /* 0x0000000dff0d7299 */ /* 0x000fe40008011612 */
[----:B------:R-:W-:Y:S02]  /*1370*/  USEL UR4, UR20, UR24, !UP0 ;  /* 0x0000001814047287 */ /* 0x000fe4000c000000 */
[----:B------:R-:W-:Y:S02]  /*1380*/  UIMAD UR7, UR5, UR21, URZ ;  /* 0x00000015050772a4 */ /* 0x000fe4000f8e02ff */
[----:B------:R-:W-:Y:S02]  /*1390*/  USEL UR5, UR16, UR13, !UP1 ;  /* 0x0000000d10057287 */ /* 0x000fe4000c800000 */
[----:B------:R-:W-:Y:S02]  /*13a0*/  UIMAD UR12, UR6, UR21, URZ ;  /* 0x00000015060c72a4 */ /* 0x000fe4000f8e02ff */
[----:B------:R-:W-:-:S02]  /*13b0*/  UISETP.GE.AND UP0, UPT, UR4, UR7, UPT ;  /* 0x000000070400728c */ /* 0x000fc4000bf06270 */
[----:B------:R-:W-:Y:S02]  /*13c0*/  UIMAD.WIDE.U32 UR10, UR4, UR8, URZ ;  /* 0x00000008040a72a5 */ /* 0x000fe4000f8e00ff */
[----:B------:R-:W-:Y:S02]  /*13d0*/  UISETP.GE.OR UP0, UPT, UR5, UR12, UP0 ;  /* 0x0000000c0500728c */ /* 0x000fe40008706670 */
[----:B------:R-:W-:Y:S02]  /*13e0*/  UIMAD.WIDE.U32 UR12, UR5, UR8, URZ ;  /* 0x00000008050c72a5 */ /* 0x000fe4000f8e00ff */
[----:B------:R-:W-:Y:S01]  /*13f0*/  UIADD3 UR10, UPT, UPT, -UR4, URZ, URZ ;  /* 0x000000ff040a7290 */ /* 0x000fe2000fffe1ff */
[----:B------:R-:W-:Y:S01]  /*1400*/  UMOV UR8, UR11 ;  /* 0x0000000b00087c82 */ /* 0x000fe20008000000 */
[----:B------:R-:W-:Y:S02]  /*1410*/  UIADD3 UR11, UPT, UPT, -UR5, URZ, URZ ;  /* 0x000000ff050b7290 */ /* 0x000fe4000fffe1ff */
[----:B------:R-:W-:-:S03]  /*1420*/  USHF.R.U32.HI UR8, URZ, UR9, UR8 ;  /* 0x00000009ff087299 */ /* 0x000fc60008011608 */
[----:B------:R-:W-:Y:S01]  /*1430*/  @!UP0 UMOV UR7, UR13 ;  /* 0x0000000d00078c82 */ /* 0x000fe20008000000 */
[----:B------:R-:W-:Y:S02]  /*1440*/  UIMAD UR20, UR14, UR10, UR20 ;  /* 0x0000000a0e1472a4 */ /* 0x000fe4000f8e0214 */
[----:B------:R-:W-:Y:S02]  /*1450*/  USEL UR8, UR4, UR8, !UP2 ;  /* 0x0000000804087287 */ /* 0x000fe4000d000000 */
[----:B------:R-:W-:Y:S02]  /*1460*/  @!UP0 USHF.R.U32.HI UR7, URZ, UR9, UR7 ;  /* 0x00000009ff078299 */ /* 0x000fe40008011607 */
[----:B------:R-:W-:Y:S02]  /*1470*/  UIADD3 UR9, UPT, UPT, -UR8, URZ, URZ ;  /* 0x000000ff08097290 */ /* 0x000fe4000fffe1ff */
[----:B------:R-:W-:Y:S02]  /*1480*/  @!UP0 USEL UR7, UR5, UR7, !UP2 ;  /* 0x0000000705078287 */ /* 0x000fe4000d000000 */
[----:B------:R-:W-:-:S02]  /*1490*/  UIMAD UR9, UR21, UR9, UR4 ;  /* 0x00000009150972a4 */ /* 0x000fc4000f8e0204 */
[----:B------:R-:W-:Y:S02]  /*14a0*/  @!UP0 UIADD3 UR8, UPT, UPT, UR8, -UR7, URZ ;  /* 0x8000000708088290 */ /* 0x000fe4000fffe0ff */
[----:B------:R-:W-:Y:S02]  /*14b0*/  @!UP0 UIMAD UR6, UR9, UR6, UR7 ;  /* 0x00000006090682a4 */ /* 0x000fe4000f8e0207 */
[----:B------:R-:W-:Y:S02]  /*14c0*/  @!UP0 UIMAD UR4, UR8, UR21, UR5 ;  /* 0x00000015080482a4 */ /* 0x000fe4000f8e0205 */
[----:B------:R-:W-:Y:S02]  /*14d0*/  UIMAD UR16, UR27, UR11, UR16 ;  /* 0x0000000b1b1072a4 */ /* 0x000fe4000f8e0210 */
[----:B------:R-:W-:Y:S01]  /*14e0*/  UIMAD UR20, UR4, UR14, UR20 ;  /* 0x0000000e041472a4 */ /* 0x000fe2000f8e0214 */
[----:B------:R-:W-:Y:S02]  /*14f0*/  @!UP0 UMOV UR5, UR6 ;  /* 0x0000000600058c82 */ /* 0x000fe40008000000 */
[----:B------:R-:W-:-:S12]  /*1500*/  UIMAD UR16, UR5, UR27, UR16 ;  /* 0x0000001b051072a4 */ /* 0x000fd8000f8e0210 */
.L_x_18:
[----:B------:R-:W-:Y:S02]  /*1510*/  UISETP.NE.AND UP1, UPT, UR28, 0x1, UPT ;  /* 0x000000011c00788c */ /* 0x000fe4000bf25270 */
[----:B------:R-:W-:Y:S02]  /*1520*/  UISETP.NE.AND UP0, UPT, UR17, 0x2, UPT ;  /* 0x000000021100788c */ /* 0x000fe4000bf05270 */
[----:B------:R-:W-:-:S05]  /*1530*/  ULOP3.LUT UR21, UR26, 0x3000, URZ, 0xc0, !UPT ;  /* 0x000030001a157892 */ /* 0x000fca000f8ec0ff */
[----:B------:R-:W-:Y:S07]  /*1540*/  BRA.U UP1, `(.L_x_19) ;  /* 0x0000000101447547 */ /* 0x000fee000b800000 */
[----:B------:R-:W1:Y:S01]  /*1550*/  LDCU.128 UR8, c[0x0][0xb10] ;  /* 0x00016200ff0877ac */ /* 0x000e620008000c00 */
[----:B------:R-:W2:Y:S01]  /*1560*/  LDCU UR12, c[0x0][0xb0c] ;  /* 0x00016180ff0c77ac */ /* 0x000ea20008000800 */
[----:B------:R-:W3:Y:S01]  /*1570*/  LDCU UR13, c[0x0][0xb20] ;  /* 0x00016400ff0d77ac */ /* 0x000ee20008000800 */
[----:B-1----:R-:W-:Y:S02]  /*1580*/  UIMAD.WIDE.U32 UR6, UR16, UR8, URZ ;  /* 0x00000008100672a5 */ /* 0x002fe4000f8e00ff */
[----:B------:R-:W-:Y:S02]  /*1590*/  UIMAD.WIDE.U32 UR4, UR20, UR11, URZ ;  /* 0x0000000b140472a5 */ /* 0x000fe4000f8e00ff */
[----:B--2---:R-:W-:Y:S02]  /*15a0*/  UISETP.NE.AND UP2, UPT, UR12, 0x1, UPT ;  /* 0x000000010c00788c */ /* 0x004fe4000bf45270 */
[----:B------:R-:W-:Y:S01]  /*15b0*/  UISETP.NE.AND UP1, UPT, UR10, 0x1, UPT ;  /* 0x000000010a00788c */ /* 0x000fe2000bf25270 */
[----:B------:R-:W-:-:S02]  /*15c0*/  UMOV UR6, UR7 ;  /* 0x0000000700067c82 */ /* 0x000fc40008000000 */
[----:B------:R-:W-:Y:S01]  /*15d0*/  UMOV UR4, UR5 ;  /* 0x0000000500047c82 */ /* 0x000fe20008000000 */
[----:B------:R-:W-:Y:S02]  /*15e0*/  USHF.R.U32.HI UR6, URZ, UR9, UR6 ;  /* 0x00000009ff067299 */ /* 0x000fe40008011606 */
[----:B---3--:R-:W-:Y:S02]  /*15f0*/  USHF.R.U32.HI UR4, URZ, UR13, UR4 ;  /* 0x0000000dff047299 */ /* 0x008fe40008011604 */
[----:B------:R-:W-:Y:S02]  /*1600*/  USEL UR5, UR16, UR6, !UP2 ;  /* 0x0000000610057287 */ /* 0x000fe4000d000000 */
[----:B------:R-:W-:-:S04]  /*1610*/  USEL UR4, UR20, UR4, !UP1 ;  /* 0x0000000414047287 */ /* 0x000fc8000c800000 */
[----:B------:R-:W-:Y:S02]  /*1620*/  UIADD3 UR6, UPT, UPT, UR5, -UR4, URZ ;  /* 0x8000000405067290 */ /* 0x000fe4000fffe0ff */
[----:B------:R-:W-:Y:S02]  /*1630*/  UIADD3 UR4, UPT, UPT, -UR5, UR4, URZ ;  /* 0x0000000405047290 */ /* 0x000fe4000fffe1ff */
[----:B------:R-:W-:Y:S02]  /*1640*/  UIMAD UR20, UR6, UR10, UR20 ;  /* 0x0000000a061472a4 */ /* 0x000fe4000f8e0214 */
[----:B------:R-:W-:-:S12]  /*1650*/  UIMAD UR16, UR4, UR12, UR16 ;  /* 0x0000000c041072a4 */ /* 0x000fd8000f8e0210 */
.L_x_19:
[----:B------:R-:W-:Y:S05]  /*1660*/  BRA.U !UP5, `(.L_x_20) ;  /* 0x000000010d0c7547 */ /* 0x000fea000b800000 */
[----:B------:R-:W-:Y:S01]  /*1670*/  UCGABAR_WAIT ;  /* 0x0000000000007dc7 */ /* 0x000fe20008000000 */
[----:B------:R-:W-:Y:S01]  /*1680*/  CCTL.IVALL ;  /* 0x00000000ff00798f */ /* 0x000fe20002000000 */
[----:B------:R-:W-:Y:S05]  /*1690*/  BRA `(.L_x_21) ;  /* 0x0000000000047947 */ /* 0x000fea0003800000 */
.L_x_20:
[----:B------:R-:W-:Y:S06]  /*16a0*/  BAR.SYNC.DEFER_BLOCKING 0x0 ;  /* 0x0000000000007b1d */ /* 0x000fec0000010000 */
.L_x_21:
[----:B------:R-:W-:Y:S05]  /*16b0*/  BRA.U UP0, `(.L_x_22) ;  /* 0x0000001500087547 */ /* 0x000fea000b800000 */
[----:B------:R-:W1:Y:S01]  /*16c0*/  LDCU UR6, c[0x0][0x38c] ;  /* 0x00007180ff0677ac */ /* 0x000e620008000800 */
[----:B------:R-:W-:Y:S01]  /*16d0*/  PLOP3.LUT P1, PT, PT, PT, UP3, 0x80, 0x8 ;  /* 0x000000000008781c */ /* 0x000fe20003f2f038 */
[----:B------:R-:W-:Y:S01]  /*16e0*/  IMAD.MOV.U32 R12, RZ, RZ, 0x1 ;  /* 0x00000001ff0c7424 */ /* 0x000fe200078e00ff */
[----:B------:R-:W-:Y:S01]  /*16f0*/  ISETP.EQ.OR P2, PT, R0, RZ, P3 ;  /* 0x000000ff0000720c */ /* 0x000fe20001f42670 */
[----:B------:R-:W-:Y:S01]  /*1700*/  UISETP.NE.AND UP1, UPT, UR17, URZ, UPT ;  /* 0x000000ff1100728c */ /* 0x000fe2000bf25270 */
[----:B------:R-:W-:Y:S02]  /*1710*/  PLOP3.LUT P1, PT, P1, PT, PT, 0x8, 0x80 ;  /* 0x000000000080781c */ /* 0x000fe40000f2e170 */
[----:B------:R-:W-:Y:S01]  /*1720*/  CS2R R10, SRZ ;  /* 0x00000000000a7805 */ /* 0x000fe2000001ff00 */
[----:B------:R-:W-:Y:S01]  /*1730*/  IMAD.MOV.U32 R9, RZ, RZ, RZ ;  /* 0x000000ffff097224 */ /* 0x000fe200078e00ff */
[----:B------:R-:W2:Y:S01]  /*1740*/  LDCU UR39, c[0x0][0x370] ;  /* 0x00006e00ff2777ac */ /* 0x000ea20008000800 */
[----:B------:R-:W-:Y:S01]  /*1750*/  IMAD.MOV.U32 R8, RZ, RZ, 0x1 ;  /* 0x00000001ff087424 */ /* 0x000fe200078e00ff */
[----:B------:R-:W3:Y:S01]  /*1760*/  LDCU.64 UR28, c[0x0][0x348] ;  /* 0x00006900ff1c77ac */ /* 0x000ee20008000a00 */
[----:B------:R-:W-:-:S02]  /*1770*/  USHF.R.U32.HI UR44, URZ, 0x7, UR21 ;  /* 0x00000007ff2c7899 */ /* 0x000fc40008011615 */
[----:B-1----:R-:W-:Y:S02]  /*1780*/  UIADD3 UR5, UPT, UPT, UR6, 0x7f, URZ ;  /* 0x0000007f06057890 */ /* 0x002fe4000fffe0ff */
[----:B------:R-:W-:Y:S02]  /*1790*/  UIADD3 UR46, UPT, UPT, UR6, 0xfe, URZ ;  /* 0x000000fe062e7890 */ /* 0x000fe4000fffe0ff */
[----:B------:R-:W-:Y:S01]  /*17a0*/  USHF.R.S32.HI UR4, URZ, 0x1f, UR5 ;  /* 0x0000001fff047899 */ /* 0x000fe20008011405 */
[----:B------:R-:W1:Y:S03]  /*17b0*/  LDCU UR38, c[0x0][0x374] ;  /* 0x00006e80ff2677ac */ /* 0x000e660008000800 */
[----:B------:R-:W-:Y:S02]  /*17c0*/  ULEA.HI UR4, UR4, UR5, URZ, 0x7 ;  /* 0x0000000504047291 */ /* 0x000fe4000f8f38ff */
[----:B------:R-:W-:-:S02]  /*17d0*/  USEL UR25, UR37, 0x2, UP1 ;  /* 0x0000000225197887 */ /* 0x000fc40008800000 */
[----:B------:R-:W-:Y:S02]  /*17e0*/  USHF.R.S32.HI UR41, URZ, 0x7, UR4 ;  /* 0x00000007ff297899 */ /* 0x000fe40008011404 */
[----:B------:R-:W-:Y:S02]  /*17f0*/  UIADD3 UR4, UPT, UPT, UR6, -0x1, URZ ;  /* 0xffffffff06047890 */ /* 0x000fe4000fffe0ff */
[----:B------:R-:W-:Y:S02]  /*1800*/  UISETP.LT.U32.AND UP0, UPT, UR41, 0x6, UPT ;  /* 0x000000062900788c */ /* 0x000fe4000bf01070 */
[----:B------:R-:W-:Y:S02]  /*1810*/  UISETP.GE.U32.AND UP2, UPT, UR4, -0xff, UPT ;  /* 0xffffff010400788c */ /* 0x000fe4000bf46070 */
[----:B------:R-:W-:Y:S01]  /*1820*/  USEL UR40, UR41, 0x6, UP0 ;  /* 0x0000000629287887 */ /* 0x000fe20008000000 */
[----:B------:R-:W-:-:S03]  /*1830*/  UMOV UR5, URZ ;  /* 0x000000ff00057c82 */ /* 0x000fc60008000000 */
[----:B------:R-:W-:Y:S02]  /*1840*/  UIADD3 UR24, UPT, UPT, UR40, -0x1, URZ ;  /* 0xffffffff28187890 */ /* 0x000fe4000fffe0ff */
[----:B------:R-:W-:-:S03]  /*1850*/  UIADD3 UR43, UPT, UPT, UR41, -UR40, URZ ;  /* 0x80000028292b7290 */ /* 0x000fc6000fffe0ff */
[----:B------:R-:W-:-:S04]  /*1860*/  @UP2 UIADD3 UR24, UPT, UPT, UR40, URZ, URZ ;  /* 0x000000ff28182290 */ /* 0x000fc8000fffe0ff */
[----:B-123--:R-:W-:-:S12]  /*1870*/  UIADD3 UR24, UPT, UPT, UR24, 0x1, URZ ;  /* 0x0000000118187890 */ /* 0x00efd8000fffe0ff */
.L_x_42:
[----:B------:R-:W-:Y:S01]  /*1880*/  UISETP.NE.AND UP0, UPT, UR45, URZ, UPT ;  /* 0x000000ff2d00728c */ /* 0x000fe2000bf05270 */
[----:B-1----:R-:W1:Y:S08]  /*1890*/  S2UR UR45, SR_CgaCtaId ;  /* 0x00000000002d79c3 */ /* 0x002e700000008800 */
[----:B------:R-:W-:Y:S05]  /*18a0*/  BRA.U UP0, `(.L_x_23) ;  /* 0x0000000100347547 */ /* 0x000fea000b800000 */
[----:B------:R-:W2:Y:S01]  /*18b0*/  S2R R0, SR_CgaCtaId ;  /* 0x0000000000007919 */ /* 0x000ea20000008800 */
[----:B------:R-:W-:Y:S02]  /*18c0*/  MOV R3, 0x400 ;  /* 0x0000040000037802 */ /* 0x000fe40000000f00 */
[----:B------:R-:W-:Y:S02]  /*18d0*/  SHF.L.U32 R2, R8, 0x1f, RZ ;  /* 0x0000001f08027819 */ /* 0x000fe400000006ff */
[----:B--2---:R-:W-:-:S05]  /*18e0*/  LEA R0, R0, R3, 0x18 ;  /* 0x0000000300007211 */ /* 0x004fca00078ec0ff */
[----:B------:R-:W-:-:S04]  /*18f0*/  IMAD R3, R9, 0x8, R0 ;  /* 0x0000000809037824 */ /* 0x000fc800078e0200 */
[----:B------:R-:W2:Y:S02]  /*1900*/  SYNCS.PHASECHK.TRANS64.TRYWAIT P0, [R3+URZ+0x100], R2 ;  /* 0x00010002030075a7 */ /* 0x000ea400080011ff */
[----:B--2---:R-:W-:Y:S05]  /*1910*/  @!P0 BRA `(.L_x_24) ;  /* 0x0000007000588947 */ /* 0x004fea0003800000 */
.L_x_115:
[----:B------:R-:W-:Y:S01]  /*1920*/  VIADD R9, R9, 0x1 ;  /* 0x0000000109097836 */ /* 0x000fe20000000000 */
[----:B------:R2:W-:Y:S04]  /*1930*/  SYNCS.ARRIVE.TRANS64.A1T0 RZ, [R3+URZ+0xf0], RZ ;  /* 0x0000f0ff03ff79a7 */ /* 0x0005e800081000ff */
[----:B------:R-:W-:-:S04]  /*1940*/  ISETP.NE.AND P0, PT, R9, 0x2, PT ;  /* 0x000000020900780c */ /* 0x000fc80003f05270 */
[----:B------:R-:W-:Y:S02]  /*1950*/  SEL R9, R9, RZ, P0 ;  /* 0x000000ff09097207 */ /* 0x000fe40000000000 */
[----:B--2---:R-:W-:-:S04]  /*1960*/  SEL R3, RZ, 0x1, P0 ;  /* 0x00000001ff037807 */ /* 0x004fc80000000000 */
[----:B------:R-:W-:-:S07]  /*1970*/  LOP3.LUT R8, R8, R3, RZ, 0x3c, !PT ;  /* 0x0000000308087212 */ /* 0x000fce00078e3cff */
.L_x_23:
[----:B------:R-:W-:Y:S01]  /*1980*/  UMOV UR6, 0x400 ;  /* 0x0000040000067882 */ /* 0x000fe20000000000 */
[----:B------:R-:W-:Y:S01]  /*1990*/  SHF.L.U32 R0, R12, 0x1f, RZ ;  /* 0x0000001f0c007819 */ /* 0x000fe200000006ff */
[----:B-1----:R-:W-:Y:S02]  /*19a0*/  ULEA UR6, UR45, UR6, 0x18 ;  /* 0x000000062d067291 */ /* 0x002fe4000f8ec0ff */
[----:B------:R-:W-:Y:S02]  /*19b0*/  UISETP.GE.U32.AND UP0, UPT, UR46, 0xff, UPT ;  /* 0x000000ff2e00788c */ /* 0x000fe4000bf06070 */
[----:B------:R-:W-:Y:S02]  /*19c0*/  ULEA UR4, UR5, UR6, 0x3 ;  /* 0x0000000605047291 */ /* 0x000fe4000f8e18ff */
[----:B------:R-:W-:Y:S02]  /*19d0*/  USHF.L.U32 UR11, UR20, 0x7, URZ ;  /* 0x00000007140b7899 */ /* 0x000fe400080006ff */
[----:B------:R-:W-:Y:S01]  /*19e0*/  ULEA UR35, UR16, UR44, 0x7 ;  /* 0x0000002c10237291 */ /* 0x000fe2000f8e38ff */
[----:B------:R-:W-:-:S04]  /*19f0*/  UMOV UR13, URZ ;  /* 0x000000ff000d7c82 */ /* 0x000fc80008000000 */
[----:B------:R1:W2:Y:S01]  /*1a00*/  SYNCS.PHASECHK.TRANS64.TRYWAIT P0, [UR4+0x30], R0 ;  /* 0x00003000ff0075a7 */ /* 0x0002a20008001104 */
[----:B------:R-:W-:Y:S06]  /*1a10*/  BRA.U !UP0, `(.L_x_25) ;  /* 0x0000000108bc7547 */ /* 0x000fec000b800000 */
[----:B------:R-:W-:Y:S01]  /*1a20*/  UMOV UR7, URZ ;  /* 0x000000ff00077c82 */ /* 0x000fe20008000000 */
[----:B------:R-:W-:-:S05]  /*1a30*/  UMOV UR4, UR5 ;  /* 0x0000000500047c82 */ /* 0x000fca0008000000 */
.L_x_31:
[----:B------:R-:W-:Y:S01]  /*1a40*/  ULEA UR33, UR4, UR6, 0x3 ;  /* 0x0000000604217291 */ /* 0x000fe2000f8e18ff */
[----:B--2---:R-:W-:Y:S01]  /*1a50*/  @!P3 MOV R2, 0x8000 ;  /* 0x000080000002b802 */ /* 0x004fe20000000f00 */
[----:B--2-4-:R-:W-:Y:S10]  /*1a60*/  @P0 BRA `(.L_x_26) ;  /* 0x00000000000c0947 */ /* 0x014ff40003800000 */
[----:B------:R-:W-:-:S04]  /*1a70*/  SHF.L.U32 R3, R12, 0x1f, RZ ;  /* 0x0000001f0c037819 */ /* 0x000fc800000006ff */
[----:B------:R-:W2:Y:S02]  /*1a80*/  SYNCS.PHASECHK.TRANS64.TRYWAIT P0, [UR33+0x30], R3 ;  /* 0x00003003ff0075a7 */ /* 0x000ea40008001121 */
[----:B--2---:R-:W-:Y:S05]  /*1a90*/  @!P0 BRA `(.L_x_27) ;  /* 0x00000070000c8947 */ /* 0x004fea0003800000 */
.L_x_26:
[----:B------:R2:W-:Y:S01]  /*1aa0*/  @!P3 SYNCS.ARRIVE.TRANS64 RZ, [UR33], R2 ;  /* 0x00000002ffffb9a7 */ /* 0x0005e20008000021 */
[----:B------:R-:W-:-:S04]  /*1ab0*/  ULOP3.LUT UR5, UR25, 0x2, URZ, 0xfc, !UPT ;  /* 0x0000000219057892 */ /* 0x000fc8000f8efcff */
[----:B------:R-:W-:-:S09]  /*1ac0*/  UISETP.NE.AND UP0, UPT, UR5, 0x2, UPT ;  /* 0x000000020500788c */ /* 0x000fd2000bf05270 */
[----:B------:R-:W-:Y:S05]  /*1ad0*/  BRA.U UP0, `(.L_x_28) ;  /* 0x0000000100047547 */ /* 0x000fea000b800000 */
[----:B------:R-:W-:Y:S05]  /*1ae0*/  BPT.TRAP 0x1 ;  /* 0x000000040000795c */ /* 0x000fea0000300000 */
.L_x_28:
[----:B------:R-:W-:Y:S04]  /*1af0*/  BSSY.RECONVERGENT B0, `(.L_x_29) ;  /* 0x0000003000007945 */ /* 0x000fe80003800200 */
[----:B------:R-:W-:Y:S05]  /*1b00*/  @P2 BRA `(.L_x_30) ;  /* 0x0000000000042947 */ /* 0x000fea0003800000 */
[----:B------:R-:W-:Y:S05]  /*1b10*/  BPT.TRAP 0x1 ;  /* 0x000000040000795c */ /* 0x000fea0000300000 */
.L_x_30:
[----:B------:R-:W-:Y:S05]  /*1b20*/  BSYNC.RECONVERGENT B0 ;  /* 0x0000000000007941 */ /* 0x000fea0003800200 */
.L_x_29:
[----:B------:R-:W-:Y:S02]  /*1b30*/  UIADD3 UR5, UPT, UPT, UR4, 0x1, URZ ;  /* 0x0000000104057890 */ /* 0x000fe4000fffe0ff */
[----:B------:R-:W-:Y:S02]  /*1b40*/  UIADD3 UR16, UP1, UPT, UR28, 0x80, URZ ;  /* 0x000000801c107890 */ /* 0x000fe4000ff3e0ff */
[----:B------:R-:W-:Y:S02]  /*1b50*/  UISETP.NE.AND UP0, UPT, UR5, 0x6, UPT ;  /* 0x000000060500788c */ /* 0x000fe4000bf05270 */
[----:B------:R-:W-:Y:S02]  /*1b60*/  USHF.L.U32 UR34, UR7, 0x7, URZ ;  /* 0x0000000707227899 */ /* 0x000fe400080006ff */
[----:B------:R-:W-:Y:S02]  /*1b70*/  USEL UR9, URZ, 0x1, UP0 ;  /* 0x00000001ff097887 */ /* 0x000fe40008000000 */
[----:B------:R-:W-:-:S02]  /*1b80*/  USEL UR5, UR5, URZ, UP0 ;  /* 0x000000ff05057287 */ /* 0x000fc40008000000 */
[----:B------:R-:W-:Y:S02]  /*1b90*/  UIADD3 UR14, UP0, UPT, UR28, 0x180, URZ ;  /* 0x000001801c0e7890 */ /* 0x000fe4000ff1e0ff */
[----:B------:R-:W-:Y:S01]  /*1ba0*/  ULEA UR8, UR5, UR6, 0x3 ;  /* 0x0000000605087291 */ /* 0x000fe2000f8e18ff */
[----:B------:R-:W-:Y:S01]  /*1bb0*/  LOP3.LUT R12, R12, UR9, RZ, 0x3c, !PT ;  /* 0x000000090c0c7c12 */ /* 0x000fe2000f8e3cff */
[----:B------:R-:W-:Y:S02]  /*1bc0*/  UIADD3.X UR17, UPT, UPT, URZ, UR29, URZ, UP1, !UPT ;  /* 0x0000001dff117290 */ /* 0x000fe40008ffe4ff */
[----:B------:R-:W-:Y:S01]  /*1bd0*/  UIADD3.X UR15, UPT, UPT, URZ, UR29, URZ, UP0, !UPT ;  /* 0x0000001dff0f7290 */ /* 0x000fe200087fe4ff */
[----:B-1----:R-:W-:Y:S01]  /*1be0*/  SHF.L.U32 R0, R12, 0x1f, RZ ;  /* 0x0000001f0c007819 */ /* 0x002fe200000006ff */
[----:B------:R-:W-:Y:S01]  /*1bf0*/  UMOV UR18, 0x0 ;  /* 0x0000000000127882 */ /* 0x000fe20000000000 */
[----:B------:R-:W-:Y:S01]  /*1c00*/  UMOV UR19, 0x10000000 ;  /* 0x1000000000137882 */ /* 0x000fe20000000000 */
[----:B------:R-:W-:Y:S01]  /*1c10*/  UMOV UR12, UR36 ;  /* 0x00000024000c7c82 */ /* 0x000fe20008000000 */
[----:B------:R3:W4:Y:S01]  /*1c20*/  SYNCS.PHASECHK.TRANS64.TRYWAIT P0, [UR8+0x30], R0 ;  /* 0x00003000ff0075a7 */ /* 0x0007220008001108 */
[----:B------:R-:W-:Y:S01]  /*1c30*/  USHF.L.U32 UR8, UR4, 0xe, URZ ;  /* 0x0000000e04087899 */ /* 0x000fe200080006ff */
[----:B------:R-:W-:-:S02]  /*1c40*/  UMOV UR9, UR33 ;  /* 0x0000002100097c82 */ /* 0x000fc40008000000 */
[----:B------:R-:W-:Y:S01]  /*1c50*/  UMOV UR4, 0xf0000 ;  /* 0x000f000000047882 */ /* 0x000fe20000000000 */
[----:B------:R-:W-:Y:S02]  /*1c60*/  ULOP3.LUT UR32, UR8, UR21, URZ, 0xfc, !UPT ;  /* 0x0000001508207292 */ /* 0x000fe4000f8efcff */
[----:B------:R-:W-:Y:S02]  /*1c70*/  UIADD3 UR8, UPT, UPT, UR6, 0x20400, UR8 ;  /* 0x0002040006087890 */ /* 0x000fe4000fffe008 */
[----:B------:R-:W-:Y:S01]  /*1c80*/  UIADD3 UR32, UPT, UPT, UR6, 0x8400, UR32 ;  /* 0x0000840006207890 */ /* 0x000fe2000fffe020 */
[----:B------:R-:W-:Y:S01]  /*1c90*/  UMOV UR10, UR34 ;  /* 0x00000022000a7c82 */ /* 0x000fe20008000000 */
[----:B------:R-:W-:Y:S01]  /*1ca0*/  UIADD3 UR7, UPT, UPT, UR7, 0x1, URZ ;  /* 0x0000000107077890 */ /* 0x000fe2000fffe0ff */
[----:B------:R-:W-:-:S03]  /*1cb0*/  UMOV UR13, UR24 ;  /* 0x00000018000d7c82 */ /* 0x000fc60008000000 */
[----:B------:R-:W-:-:S03]  /*1cc0*/  UISETP.NE.AND UP0, UPT, UR7, UR24, UPT ;  /* 0x000000180700728c */ /* 0x000fc6000bf05270 */
[----:B------:R1:W-:Y:S01]  /*1cd0*/  UTMALDG.3D.MULTICAST [UR32], [UR16], UR4, desc[UR18] ;  /* 0x00001220100073b4 */ /* 0x0003e20008011804 */
[----:B------:R3:W-:Y:S01]  /*1ce0*/  UTMALDG.3D [UR8], [UR14], desc[UR18] ;  /* 0x000012080e0075b4 */ /* 0x0007e20008011000 */
[----:B-1----:R-:W-:-:S04]  /*1cf0*/  UMOV UR4, UR5 ;  /* 0x0000000500047c82 */ /* 0x002fc80008000000 */
[----:B---3--:R-:W-:Y:S05]  /*1d00*/  BRA.U UP0, `(.L_x_31) ;  /* 0xfffffffd004c7547 */ /* 0x008fea000b83ffff */
.L_x_25:
[----:B------:R-:W-:Y:S01]  /*1d10*/  ULEA UR4, UR5, UR6, 0x3 ;  /* 0x0000000605047291 */ /* 0x000fe2000f8e18ff */
[----:B-1----:R-:W-:Y:S01]  /*1d20*/  SHF.L.U32 R0, R12, 0x1f, RZ ;  /* 0x0000001f0c007819 */ /* 0x002fe200000006ff */
[----:B------:R-:W-:Y:S01]  /*1d30*/  @!P1 SYNCS.ARRIVE.TRANS64.A1T0 RZ, [UR6+0x88], RZ ;  /* 0x000088ffffff99a7 */ /* 0x000fe20008100006 */
[----:B------:R-:W-:-:S06]  /*1d40*/  UISETP.GT.AND UP0, UPT, UR41, UR40, UPT ;  /* 0x000000282900728c */ /* 0x000fcc000bf04270 */
[----:B--2-4-:R1:W2:Y:S03]  /*1d50*/  SYNCS.PHASECHK.TRANS64.TRYWAIT P0, [UR4+0x30], R0 ;  /* 0x00003000ff0075a7 */ /* 0x0142a60008001104 */
[----:B------:R-:W-:Y:S05]  /*1d60*/  BRA.U !UP0, `(.L_x_32) ;  /* 0x0000000108c07547 */ /* 0x000fea000b800000 */
[----:B------:R-:W-:Y:S01]  /*1d70*/  UIADD3 UR26, UPT, UPT, UR43, UR13, URZ ;  /* 0x0000000d2b1a7290 */ /* 0x000fe2000fffe0ff */
[----:B------:R-:W-:-:S11]  /*1d80*/  UMOV UR4, UR5 ;  /* 0x0000000500047c82 */ /* 0x000fd60008000000 */
.L_x_38:
[----:B------:R-:W-:Y:S01]  /*1d90*/  ULEA UR17, UR4, UR6, 0x3 ;  /* 0x0000000604117291 */ /* 0x000fe2000f8e18ff */
[----:B--2---:R-:W-:Y:S01]  /*1da0*/  @!P3 MOV R2, 0x8000 ;  /* 0x000080000002b802 */ /* 0x004fe20000000f00 */
[----:B--2-4-:R-:W-:Y:S10]  /*1db0*/  @P0 BRA `(.L_x_33) ;  /* 0x00000000000c0947 */ /* 0x014ff40003800000 */
[----:B------:R-:W-:-:S04]  /*1dc0*/  SHF.L.U32 R3, R12, 0x1f, RZ ;  /* 0x0000001f0c037819 */ /* 0x000fc800000006ff */
[----:B------:R-:W2:Y:S02]  /*1dd0*/  SYNCS.PHASECHK.TRANS64.TRYWAIT P0, [UR17+0x30], R3 ;  /* 0x00003003ff0075a7 */ /* 0x000ea40008001111 */
[----:B--2---:R-:W-:Y:S05]  /*1de0*/  @!P0 BRA `(.L_x_34) ;  /* 0x0000006c00508947 */ /* 0x004fea0003800000 */
.L_x_33:
[----:B------:R2:W-:Y:S01]  /*1df0*/  @!P3 SYNCS.ARRIVE.TRANS64 RZ, [UR17], R2 ;  /* 0x00000002ffffb9a7 */ /* 0x0005e20008000011 */
[----:B------:R-:W-:-:S04]  /*1e00*/  ULOP3.LUT UR5, UR25, 0x2, URZ, 0xfc, !UPT ;  /* 0x0000000219057892 */ /* 0x000fc8000f8efcff */
[----:B------:R-:W-:-:S09]  /*1e10*/  UISETP.NE.AND UP0, UPT, UR5, 0x2, UPT ;  /* 0x000000020500788c */ /* 0x000fd2000bf05270 */
[----:B------:R-:W-:Y:S05]  /*1e20*/  BRA.U UP0, `(.L_x_35) ;  /* 0x0000000100047547 */ /* 0x000fea000b800000 */
[----:B------:R-:W-:Y:S05]  /*1e30*/  BPT.TRAP 0x1 ;  /* 0x000000040000795c */ /* 0x000fea0000300000 */
.L_x_35:
[----:B------:R-:W-:Y:S04]  /*1e40*/  BSSY.RECONVERGENT B0, `(.L_x_36) ;  /* 0x0000003000007945 */ /* 0x000fe80003800200 */
[----:B------:R-:W-:Y:S05]  /*1e50*/  @P2 BRA `(.L_x_37) ;  /* 0x0000000000042947 */ /* 0x000fea0003800000 */
[----:B------:R-:W-:Y:S05]  /*1e60*/  BPT.TRAP 0x1 ;  /* 0x000000040000795c */ /* 0x000fea0000300000 */
.L_x_37:
[----:B------:R-:W-:Y:S05]  /*1e70*/  BSYNC.RECONVERGENT B0 ;  /* 0x0000000000007941 */ /* 0x000fea0003800200 */
.L_x_36:
[----:B------:R-:W-:Y:S02]  /*1e80*/  UIADD3 UR5, UPT, UPT, UR4, 0x1, URZ ;  /* 0x0000000104057890 */ /* 0x000fe4000fffe0ff */
[----:B------:R-:W-:Y:S02]  /*1e90*/  UIADD3 UR14, UP1, UPT, UR28, 0x80, URZ ;  /* 0x000000801c0e7890 */ /* 0x000fe4000ff3e0ff */
[----:B------:R-:W-:Y:S02]  /*1ea0*/  UISETP.NE.AND UP0, UPT, UR5, 0x6, UPT ;  /* 0x000000060500788c */ /* 0x000fe4000bf05270 */
[----:B------:R-:W-:Y:S02]  /*1eb0*/  USHF.L.U32 UR18, UR13, 0x7, URZ ;  /* 0x000000070d127899 */ /* 0x000fe400080006ff */
[----:B------:R-:W-:Y:S02]  /*1ec0*/  USEL UR8, URZ, 0x1, UP0 ;  /* 0x00000001ff087887 */ /* 0x000fe40008000000 */
[----:B------:R-:W-:-:S02]  /*1ed0*/  USEL UR5, UR5, URZ, UP0 ;  /* 0x000000ff05057287 */ /* 0x000fc40008000000 */
[----:B------:R-:W-:Y:S02]  /*1ee0*/  UIADD3 UR22, UP0, UPT, UR28, 0x180, URZ ;  /* 0x000001801c167890 */ /* 0x000fe4000ff1e0ff */
[----:B------:R-:W-:Y:S01]  /*1ef0*/  LOP3.LUT R12, R12, UR8, RZ, 0x3c, !PT ;  /* 0x000000080c0c7c12 */ /* 0x000fe2000f8e3cff */
[----:B------:R-:W-:Y:S02]  /*1f00*/  USHF.L.U32 UR8, UR4, 0xe, URZ ;  /* 0x0000000e04087899 */ /* 0x000fe400080006ff */
[----:B------:R-:W-:Y:S01]  /*1f10*/  ULEA UR7, UR5, UR6, 0x3 ;  /* 0x0000000605077291 */ /* 0x000fe2000f8e18ff */
[----:B-1----:R-:W-:Y:S01]  /*1f20*/  SHF.L.U32 R0, R12, 0x1f, RZ ;  /* 0x0000001f0c007819 */ /* 0x002fe200000006ff */
[----:B------:R-:W-:Y:S02]  /*1f30*/  ULOP3.LUT UR16, UR8, UR21, URZ, 0xfc, !UPT ;  /* 0x0000001508107292 */ /* 0x000fe4000f8efcff */
[----:B------:R-:W-:Y:S02]  /*1f40*/  UIADD3.X UR15, UPT, UPT, URZ, UR29, URZ, UP1, !UPT ;  /* 0x0000001dff0f7290 */ /* 0x000fe40008ffe4ff */
[----:B------:R-:W-:-:S02]  /*1f50*/  UIADD3 UR16, UPT, UPT, UR6, 0x8400, UR16 ;  /* 0x0000840006107890 */ /* 0x000fc4000fffe010 */
[----:B------:R-:W-:Y:S01]  /*1f60*/  UIADD3 UR8, UPT, UPT, UR6, 0x20400, UR8 ;  /* 0x0002040006087890 */ /* 0x000fe2000fffe008 */
[----:B------:R3:W4:Y:S01]  /*1f70*/  SYNCS.PHASECHK.TRANS64.TRYWAIT P0, [UR7+0x30], R0 ;  /* 0x00003000ff0075a7 */ /* 0x0007220008001107 */
[----:B------:R-:W-:Y:S01]  /*1f80*/  UIADD3.X UR23, UPT, UPT, URZ, UR29, URZ, UP0, !UPT ;  /* 0x0000001dff177290 */ /* 0x000fe200087fe4ff */
[----:B------:R-:W-:Y:S01]  /*1f90*/  UMOV UR4, 0xf0000 ;  /* 0x000f000000047882 */ /* 0x000fe20000000000 */
[----:B------:R-:W-:Y:S01]  /*1fa0*/  UMOV UR30, 0x0 ;  /* 0x00000000001e7882 */ /* 0x000fe20000000000 */
[----:B------:R-:W-:Y:S01]  /*1fb0*/  UMOV UR31, 0x10000000 ;  /* 0x10000000001f7882 */ /* 0x000fe20000000000 */
[----:B------:R-:W-:Y:S01]  /*1fc0*/  UMOV UR19, UR35 ;  /* 0x0000002300137c82 */ /* 0x000fe20008000000 */
[----:B------:R-:W-:Y:S01]  /*1fd0*/  UMOV UR20, UR36 ;  /* 0x0000002400147c82 */ /* 0x000fe20008000000 */
[----:B------:R-:W-:Y:S01]  /*1fe0*/  UMOV UR12, UR36 ;  /* 0x00000024000c7c82 */ /* 0x000fe20008000000 */
[----:B------:R-:W-:Y:S01]  /*1ff0*/  UMOV UR9, UR17 ;  /* 0x0000001100097c82 */ /* 0x000fe20008000000 */
[----:B------:R-:W-:Y:S01]  /*2000*/  UMOV UR10, UR18 ;  /* 0x00000012000a7c82 */ /* 0x000fe20008000000 */
[----:B------:R1:W-:Y:S01]  /*2010*/  UTMALDG.3D.MULTICAST [UR16], [UR14], UR4, desc[UR30] ;  /* 0x00001e100e0073b4 */ /* 0x0003e20008011804 */
[----:B------:R-:W-:-:S04]  /*2020*/  UIADD3 UR13, UPT, UPT, UR13, 0x1, URZ ;  /* 0x000000010d0d7890 */ /* 0x000fc8000fffe0ff */
[----:B------:R-:W-:Y:S01]  /*2030*/  UISETP.NE.AND UP0, UPT, UR13, UR26, UPT ;  /* 0x0000001a0d00728c */ /* 0x000fe2000bf05270 */
[----:B------:R3:W-:Y:S01]  /*2040*/  UTMALDG.3D [UR8], [UR22], desc[UR30] ;  /* 0x00001e08160075b4 */ /* 0x0007e20008011000 */
[----:B-1----:R-:W-:-:S07]  /*2050*/  UMOV UR4, UR5 ;  /* 0x0000000500047c82 */ /* 0x002fce0008000000 */
[----:B---3--:R-:W-:Y:S05]  /*2060*/  BRA.U UP0, `(.L_x_38) ;  /* 0xfffffffd00487547 */ /* 0x008fea000b83ffff */
.L_x_32:
[C---:B------:R-:W-:Y:S01]  /*2070*/  LEA R3, R11.reuse, UR6, 0x3 ;  /* 0x000000060b037c11 */ /* 0x040fe2000f8e18ff */
[----:B------:R-:W-:Y:S01]  /*2080*/  NOP ;  /* 0x0000000000007918 */ /* 0x000fe20000000000 */
[----:B-1----:R-:W-:Y:S02]  /*2090*/  SHF.L.U32 R0, R10, 0x1f, RZ ;  /* 0x0000001f0a007819 */ /* 0x002fe400000006ff */
[----:B------:R-:W-:Y:S02]  /*20a0*/  LEA R5, R11, UR6, 0x4 ;  /* 0x000000060b057c11 */ /* 0x000fe4000f8e20ff */
[----:B--2-4-:R-:W1:Y:S02]  /*20b0*/  SYNCS.PHASECHK.TRANS64.TRYWAIT P0, [R3+URZ+0x90], R0 ;  /* 0x00009000030075a7 */ /* 0x014e6400080011ff */
[----:B-1----:R-:W-:Y:S05]  /*20c0*/  @!P0 BRA `(.L_x_39) ;  /* 0x0000006800b08947 */ /* 0x002fea0003800000 */
.L_x_118:
[----:B------:R-:W2:Y:S01]  /*20d0*/  LDS.128 R4, [R5+0x120] ;  /* 0x0001200005047984 */ /* 0x000ea20000000c00 */
[----:B------:R-:W-:Y:S01]  /*20e0*/  UISETP.GE.AND UP0, UPT, UR42, 0x1, UPT ;  /* 0x000000012a00788c */ /* 0x000fe2000bf06270 */
[----:B------:R-:W-:Y:S01]  /*20f0*/  @!PT LDS RZ, [RZ] ;  /* 0x00000000fffff984 */ /* 0x000fe20000000800 */
[----:B------:R-:W-:Y:S01]  /*2100*/  @!PT LDS RZ, [RZ] ;  /* 0x00000000fffff984 */ /* 0x000fe20000000800 */
[----:B------:R-:W-:Y:S01]  /*2110*/  @!PT LDS RZ, [RZ] ;  /* 0x00000000fffff984 */ /* 0x000fe20000000800 */
[----:B------:R-:W-:Y:S01]  /*2120*/  @!PT LDS RZ, [RZ] ;  /* 0x00000000fffff984 */ /* 0x000fe20000000800 */
[----:B------:R3:W-:Y:S06]  /*2130*/  MEMBAR.ALL.CTA ;  /* 0x0000000000007992 */ /* 0x0007ec0000008000 */
[----:B---3--:R-:W3:Y:S01]  /*2140*/  FENCE.VIEW.ASYNC.S ;  /* 0x00000000000073c6 */ /* 0x008ee20000000000 */
[----:B--2---:R-:W-:-:S13]  /*2150*/  LOP3.LUT P0, RZ, R6, 0x1, RZ, 0xc0, !PT ;  /* 0x0000000106ff7812 */ /* 0x004fda000780c0ff */
[----:B---3--:R-:W-:Y:S01]  /*2160*/  VOTEU.ANY UP1, P0 ;  /* 0x0000000000ff7886 */ /* 0x008fe20000020100 */
[----:B------:R-:W-:-:S13]  /*2170*/  PLOP3.LUT P0, PT, PT, PT, UP1, 0x80, 0x8 ;  /* 0x000000000008781c */ /* 0x000fda0003f0f018 */
[----:B-1----:R-:W-:Y:S02]  /*2180*/  @P0 LOP3.LUT R0, R5, 0xffff, RZ, 0xc0, !PT ;  /* 0x0000ffff05000812 */ /* 0x002fe400078ec0ff */
[----:B------:R-:W-:Y:S02]  /*2190*/  @P0 MOV R2, R4 ;  /* 0x0000000400020202 */ /* 0x000fe40000000f00 */
[----:B------:R-:W-:Y:S01]  /*21a0*/  @P0 R2UR UR7, R0 ;  /* 0x00000000000702ca */ /* 0x000fe200000e0000 */
[----:B------:R-:W-:Y:S01]  /*21b0*/  VIADD R0, R3, 0xa0 ;  /* 0x000000a003007836 */ /* 0x000fe20000000000 */
[----:B------:R-:W-:Y:S02]  /*21c0*/  @P0 SHF.R.U32.HI R4, RZ, 0x10, R5 ;  /* 0x00000010ff040819 */ /* 0x000fe40000011605 */
[----:B------:R-:W-:Y:S02]  /*21d0*/  @P0 R2UR UR8, R2 ;  /* 0x00000000020802ca */ /* 0x000fe400000e0000 */
[----:B------:R-:W-:-:S02]  /*21e0*/  PRMT R0, RZ, 0x654, R0 ;  /* 0x00000654ff007816 */ /* 0x000fc40000000000 */
[----:B------:R-:W-:Y:S02]  /*21f0*/  @P0 R2UR UR4, R4 ;  /* 0x00000000040402ca */ /* 0x000fe400000e0000 */
[----:B------:R1:W-:Y:S03]  /*2200*/  SYNCS.ARRIVE.TRANS64.RED.A1T0 RZ, [R0+URZ], RZ ;  /* 0x000000ff00ff79a7 */ /* 0x0003e600081004ff */
[----:B------:R-:W-:-:S04]  /*2210*/  @UP1 UMOV UR27, UR7 ;  /* 0x00000007001b1c82 */ /* 0x000fc80008000000 */
[----:B------:R-:W-:-:S04]  /*2220*/  @UP1 UMOV UR37, UR8 ;  /* 0x0000000800251c82 */ /* 0x000fc80008000000 */
[----:B------:R-:W-:Y:S01]  /*2230*/  @UP1 UMOV UR36, UR4 ;  /* 0x0000000400241c82 */ /* 0x000fe20008000000 */
[----:B------:R-:W-:Y:S05]  /*2240*/  BRA.U !UP0, `(.L_x_40) ;  /* 0x0000000108d47547 */ /* 0x000fea000b800000 */
[----:B------:R-:W2:Y:S01]  /*2250*/  LDCU.128 UR12, c[0x0][0xb10] ;  /* 0x00016200ff0c77ac */ /* 0x000ea20008000c00 */
[----:B------:R-:W3:Y:S01]  /*2260*/  LDCU UR26, c[0x0][0xb20] ;  /* 0x00016400ff1a77ac */ /* 0x000ee20008000800 */
[----:B------:R-:W4:Y:S01]  /*2270*/  LDCU UR20, c[0x0][0xb0c] ;  /* 0x00016180ff1477ac */ /* 0x000f220008000800 */
[----:B------:R-:W1:Y:S01]  /*2280*/  LDCU.64 UR10, c[0x0][0xb28] ;  /* 0x00016500ff0a77ac */ /* 0x000e620008000a00 */
[----:B------:R-:W-:Y:S02]  /*2290*/  UISETP.NE.AND UP3, UPT, UR42, 0x1, UPT ;  /* 0x000000012a00788c */ /* 0x000fe4000bf65270 */
[----:B--2---:R-:W-:Y:S02]  /*22a0*/  UIMAD.WIDE.U32 UR16, UR38, UR15, URZ ;  /* 0x0000000f261072a5 */ /* 0x004fe4000f8e00ff */
[----:B------:R-:W-:Y:S02]  /*22b0*/  UIMAD.WIDE.U32 UR8, UR39, UR12, URZ ;  /* 0x0000000c270872a5 */ /* 0x000fe4000f8e00ff */
[----:B------:R-:W-:-:S02]  /*22c0*/  UISETP.NE.AND UP0, UPT, UR14, 0x1, UPT ;  /* 0x000000010e00788c */ /* 0x000fc4000bf05270 */
[----:B------:R-:W-:Y:S01]  /*22d0*/  UIMAD.WIDE.U32 UR22, UR27, UR15, URZ ;  /* 0x0000000f1b1672a5 */ /* 0x000fe2000f8e00ff */
[----:B------:R-:W-:Y:S02]  /*22e0*/  UMOV UR16, UR17 ;  /* 0x0000001100107c82 */ /* 0x000fe40008000000 */
[----:B------:R-:W-:Y:S01]  /*22f0*/  UMOV UR8, UR9 ;  /* 0x0000000900087c82 */ /* 0x000fe20008000000 */
[----:B---3--:R-:W-:Y:S02]  /*2300*/  USHF.R.U32.HI UR16, URZ, UR26, UR16 ;  /* 0x0000001aff107299 */ /* 0x008fe40008011610 */
[----:B----4-:R-:W-:Y:S02]  /*2310*/  UISETP.NE.AND UP2, UPT, UR20, 0x1, UPT ;  /* 0x000000011400788c */ /* 0x010fe4000bf45270 */
[----:B------:R-:W-:Y:S02]  /*2320*/  USHF.R.U32.HI UR8, URZ, UR13, UR8 ;  /* 0x0000000dff087299 */ /* 0x000fe40008011608 */
[----:B------:R-:W-:-:S02]  /*2330*/  USEL UR7, UR38, UR16, !UP0 ;  /* 0x0000001026077287 */ /* 0x000fc4000c000000 */
[----:B------:R-:W-:Y:S02]  /*2340*/  USEL UR8, UR39, UR8, !UP2 ;  /* 0x0000000827087287 */ /* 0x000fe4000d000000 */
[----:B-1----:R-:W-:Y:S01]  /*2350*/  UIMAD.WIDE.U32 UR16, UR7, UR10, URZ ;  /* 0x0000000a071072a5 */ /* 0x002fe2000f8e00ff */
[----:B------:R-:W-:Y:S01]  /*2360*/  UMOV UR4, UR23 ;  /* 0x0000001700047c82 */ /* 0x000fe20008000000 */
[----:B------:R-:W-:Y:S02]  /*2370*/  UIMAD.WIDE.U32 UR18, UR37, UR12, URZ ;  /* 0x0000000c251272a5 */ /* 0x000fe4000f8e00ff */
[----:B------:R-:W-:-:S03]  /*2380*/  UIMAD.WIDE.U32 UR22, UR8, UR10, URZ ;  /* 0x0000000a081672a5 */ /* 0x000fc6000f8e00ff */
[----:B------:R-:W-:Y:S01]  /*2390*/  UMOV UR16, UR17 ;  /* 0x0000001100107c82 */ /* 0x000fe20008000000 */
[----:B------:R-:W-:Y:S02]  /*23a0*/  USHF.R.U32.HI UR4, URZ, UR26, UR4 ;  /* 0x0000001aff047299 */ /* 0x000fe40008011604 */
[----:B------:R-:W-:Y:S01]  /*23b0*/  @UP3 USHF.R.U32.HI UR7, URZ, UR11, UR16 ;  /* 0x0000000bff073299 */ /* 0x000fe20008011610 */
[----:B------:R-:W-:Y:S01]  /*23c0*/  UMOV UR18, UR19 ;  /* 0x0000001300127c82 */ /* 0x000fe20008000000 */
[----:B------:R-:W-:Y:S01]  /*23d0*/  UMOV UR22, UR23 ;  /* 0x0000001700167c82 */ /* 0x000fe20008000000 */
[----:B------:R-:W-:Y:S02]  /*23e0*/  USHF.R.U32.HI UR13, URZ, UR13, UR18 ;  /* 0x0000000dff0d7299 */ /* 0x000fe40008011612 */
[----:B------:R-:W-:Y:S02]  /*23f0*/  USEL UR4, UR27, UR4, !UP0 ;  /* 0x000000041b047287 */ /* 0x000fe4000c000000 */
[----:B------:R-:W-:-:S02]  /*2400*/  @UP3 USHF.R.U32.HI UR8, URZ, UR11, UR22 ;  /* 0x0000000bff083299 */ /* 0x000fc40008011616 */
[----:B------:R-:W-:Y:S02]  /*2410*/  UIMAD UR9, UR42, UR7, URZ ;  /* 0x000000072a0972a4 */ /* 0x000fe4000f8e02ff */
[----:B------:R-:W-:Y:S02]  /*2420*/  USEL UR7, UR37, UR13, !UP2 ;  /* 0x0000000d25077287 */ /* 0x000fe4000d000000 */
[----:B------:R-:W-:Y:S02]  /*2430*/  UIMAD UR12, UR42, UR8, URZ ;  /* 0x000000082a0c72a4 */ /* 0x000fe4000f8e02ff */
[----:B------:R-:W-:Y:S02]  /*2440*/  UISETP.GE.AND UP0, UPT, UR4, UR9, UPT ;  /* 0x000000090400728c */ /* 0x000fe4000bf06270 */
[----:B------:R-:W-:Y:S02]  /*2450*/  UIMAD.WIDE.U32 UR16, UR4, UR10, URZ ;  /* 0x0000000a041072a5 */ /* 0x000fe4000f8e00ff */
[----:B------:R-:W-:-:S02]  /*2460*/  UISETP.GE.OR UP0, UPT, UR7, UR12, UP0 ;  /* 0x0000000c0700728c */ /* 0x000fc40008706670 */
        /* <DEDUP_REMOVED lines=19> */
.L_x_40:
[----:B------:R-:W2:Y:S02]  /*25a0*/  LDCU UR4, c[0x0][0xb30] ;  /* 0x00016600ff0477ac */ /* 0x000ea40008000800 */
[----:B--2---:R-:W-:-:S09]  /*25b0*/  UISETP.NE.AND UP0, UPT, UR4, 0x1, UPT ;  /* 0x000000010400788c */ /* 0x004fd2000bf05270 */
[----:B------:R-:W-:Y:S05]  /*25c0*/  BRA.U UP0, `(.L_x_41) ;  /* 0x0000000100447547 */ /* 0x000fea000b800000 */
[----:B------:R-:W2:Y:S01]  /*25d0*/  LDCU.128 UR12, c[0x0][0xb10] ;  /* 0x00016200ff0c77ac */ /* 0x000ea20008000c00 */
[----:B------:R-:W3:Y:S01]  /*25e0*/  LDCU UR16, c[0x0][0xb0c] ;  /* 0x00016180ff1077ac */ /* 0x000ee20008000800 */
[----:B------:R-:W4:Y:S01]  /*25f0*/  LDCU UR17, c[0x0][0xb20] ;  /* 0x00016400ff1177ac */ /* 0x000f220008000800 */
[----:B--2---:R-:W-:Y:S02]  /*2600*/  UIMAD.WIDE.U32 UR10, UR37, UR12, URZ ;  /* 0x0000000c250a72a5 */ /* 0x004fe4000f8e00ff */
[----:B------:R-:W-:Y:S02]  /*2610*/  UIMAD.WIDE.U32 UR8, UR27, UR15, URZ ;  /* 0x0000000f1b0872a5 */ /* 0x000fe4000f8e00ff */
[----:B---3--:R-:W-:Y:S02]  /*2620*/  UISETP.NE.AND UP2, UPT, UR16, 0x1, UPT ;  /* 0x000000011000788c */ /* 0x008fe4000bf45270 */
[----:B------:R-:W-:Y:S01]  /*2630*/  UISETP.NE.AND UP0, UPT, UR14, 0x1, UPT ;  /* 0x000000010e00788c */ /* 0x000fe2000bf05270 */
[----:B------:R-:W-:-:S02]  /*2640*/  UMOV UR7, UR11 ;  /* 0x0000000b00077c82 */ /* 0x000fc40008000000 */
[----:B------:R-:W-:Y:S01]  /*2650*/  UMOV UR4, UR9 ;  /* 0x0000000900047c82 */ /* 0x000fe20008000000 */
[----:B------:R-:W-:Y:S02]  /*2660*/  USHF.R.U32.HI UR7, URZ, UR13, UR7 ;  /* 0x0000000dff077299 */ /* 0x000fe40008011607 */
[----:B----4-:R-:W-:Y:S02]  /*2670*/  USHF.R.U32.HI UR4, URZ, UR17, UR4 ;  /* 0x00000011ff047299 */ /* 0x010fe40008011604 */
[----:B------:R-:W-:Y:S02]  /*2680*/  USEL UR7, UR37, UR7, !UP2 ;  /* 0x0000000725077287 */ /* 0x000fe4000d000000 */
[----:B------:R-:W-:-:S04]  /*2690*/  USEL UR4, UR27, UR4, !UP0 ;  /* 0x000000041b047287 */ /* 0x000fc8000c000000 */
[----:B------:R-:W-:Y:S02]  /*26a0*/  UIADD3 UR8, UPT, UPT, UR7, -UR4, URZ ;  /* 0x8000000407087290 */ /* 0x000fe4000fffe0ff */
[----:B------:R-:W-:Y:S02]  /*26b0*/  UIADD3 UR4, UPT, UPT, -UR7, UR4, URZ ;  /* 0x0000000407047290 */ /* 0x000fe4000fffe1ff */
[----:B------:R-:W-:Y:S02]  /*26c0*/  UIMAD UR27, UR8, UR14, UR27 ;  /* 0x0000000e081b72a4 */ /* 0x000fe4000f8e021b */
[----:B------:R-:W-:-:S12]  /*26d0*/  UIMAD UR37, UR4, UR16, UR37 ;  /* 0x00000010042572a4 */ /* 0x000fd8000f8e0225 */
.L_x_41:
[----:B------:R-:W-:Y:S01]  /*26e0*/  VIADD R11, R11, 0x1 ;  /* 0x000000010b0b7836 */ /* 0x000fe20000000000 */
[----:B------:R-:W-:Y:S01]  /*26f0*/  R2UR UR4, R160 ;  /* 0x00000000a00472ca */ /* 0x000fe200000e0000 */
[----:B------:R-:W-:Y:S01]  /*2700*/  UIADD3 UR20, UPT, UPT, UR27, UR63, URZ ;  /* 0x0000003f1b147290 */ /* 0x000fe2000fffe0ff */
[----:B------:R-:W-:Y:S02]  /*2710*/  PLOP3.LUT P1, PT, PT, PT, PT, 0x80, 0x8 ;  /* 0x000000000008781c */ /* 0x000fe40003f2f070 */
[----:B------:R-:W-:-:S04]  /*2720*/  ISETP.NE.AND P0, PT, R11, 0x2, PT ;  /* 0x000000020b00780c */ /* 0x000fc80003f05270 */
[----:B------:R-:W-:Y:S02]  /*2730*/  SEL R3, RZ, 0x1, P0 ;  /* 0x00000001ff037807 */ /* 0x000fe40000000000 */
[----:B------:R-:W-:Y:S02]  /*2740*/  SEL R11, R11, RZ, P0 ;  /* 0x000000ff0b0b7207 */ /* 0x000fe40000000000 */
[----:B------:R-:W-:Y:S01]  /*2750*/  LOP3.LUT R10, R10, R3, RZ, 0x3c, !PT ;  /* 0x000000030a0a7212 */ /* 0x000fe200078e3cff */
[----:B------:R-:W-:Y:S01]  /*2760*/  UIADD3 UR16, UPT, UPT, UR37, UR4, URZ ;  /* 0x0000000425107290 */ /* 0x000fe2000fffe0ff */
[----:B------:R-:W-:Y:S11]  /*2770*/  BRA.U UP1, `(.L_x_42) ;  /* 0xfffffff101407547 */ /* 0x000ff6000b83ffff */
[----:B------:R-:W-:Y:S01]  /*2780*/  UIADD3 UR7, UPT, UPT, UR6, 0x30, URZ ;  /* 0x0000003006077890 */ /* 0x000fe2000fffe0ff */
[----:B------:R-:W-:-:S03]  /*2790*/  SHF.L.U32 R3, R12, 0x1f, RZ ;  /* 0x0000001f0c037819 */ /* 0x000fc600000006ff */
[----:B------:R-:W-:-:S09]  /*27a0*/  ULEA UR4, UR5, UR7, 0x3 ;  /* 0x0000000705047291 */ /* 0x000fd2000f8e18ff */
[----:B------:R-:W2:Y:S02]  /*27b0*/  SYNCS.PHASECHK.TRANS64.TRYWAIT P0, [UR4], R3 ;  /* 0x00000003ff0075a7 */ /* 0x000ea40008001104 */
[----:B--2---:R-:W-:Y:S05]  /*27c0*/  @!P0 BRA `(.L_x_43) ;  /* 0x0000006400048947 */ /* 0x004fea0003800000 */
.L_x_120:
[----:B------:R-:W-:-:S04]  /*27d0*/  UIADD3 UR4, UPT, UPT, UR5, 0x1, URZ ;  /* 0x0000000105047890 */ /* 0x000fc8000fffe0ff */
[----:B------:R-:W-:-:S04]  /*27e0*/  UISETP.NE.AND UP0, UPT, UR4, 0x6, UPT ;  /* 0x000000060400788c */ /* 0x000fc8000bf05270 */
[----:B------:R-:W-:Y:S02]  /*27f0*/  USEL UR6, URZ, 0x1, UP0 ;  /* 0x00000001ff067887 */ /* 0x000fe40008000000 */
[----:B------:R-:W-:-:S04]  /*2800*/  USEL UR4, UR4, URZ, UP0 ;  /* 0x000000ff04047287 */ /* 0x000fc80008000000 */
[----:B------:R-:W-:Y:S01]  /*2810*/  ULEA UR5, UR4, UR7, 0x3 ;  /* 0x0000000704057291 */ /* 0x000fe2000f8e18ff */
[----:B------:R-:W-:-:S04]  /*2820*/  LOP3.LUT R2, R12, UR6, RZ, 0x3c, !PT ;  /* 0x000000060c027c12 */ /* 0x000fc8000f8e3cff */
[----:B-1----:R-:W-:-:S04]  /*2830*/  SHF.L.U32 R3, R2, 0x1f, RZ ;  /* 0x0000001f02037819 */ /* 0x002fc800000006ff */
[----:B------:R-:W1:Y:S02]  /*2840*/  SYNCS.PHASECHK.TRANS64.TRYWAIT P0, [UR5], R3 ;  /* 0x00000003ff0075a7 */ /* 0x000e640008001105 */
[----:B-1----:R-:W-:Y:S05]  /*2850*/  @!P0 BRA `(.L_x_44) ;  /* 0x0000006000f88947 */ /* 0x002fea0003800000 */
.L_x_122:
        /* <DEDUP_REMOVED lines=9> */
.L_x_124:
        /* <DEDUP_REMOVED lines=9> */
.L_x_126:
        /* <DEDUP_REMOVED lines=9> */
.L_x_128:
[----:B------:R-:W-:-:S04]  /*2a10*/  UIADD3 UR4, UPT, UPT, UR4, 0x1, URZ ;  /* 0x0000000104047890 */ /* 0x000fc8000fffe0ff */
[----:B------:R-:W-:-:S04]  /*2a20*/  UISETP.NE.AND UP0, UPT, UR4, 0x6, UPT ;  /* 0x000000060400788c */ /* 0x000fc8000bf05270 */
[----:B------:R-:W-:Y:S02]  /*2a30*/  USEL UR5, URZ, 0x1, UP0 ;  /* 0x00000001ff057887 */ /* 0x000fe40008000000 */
[----:B------:R-:W-:-:S04]  /*2a40*/  USEL UR4, UR4, URZ, UP0 ;  /* 0x000000ff04047287 */ /* 0x000fc80008000000 */
[----:B------:R-:W-:Y:S01]  /*2a50*/  ULEA UR4, UR4, UR7, 0x3 ;  /* 0x0000000704047291 */ /* 0x000fe2000f8e18ff */
[----:B-1----:R-:W-:-:S04]  /*2a60*/  LOP3.LUT R3, R2, UR5, RZ, 0x3c, !PT ;  /* 0x0000000502037c12 */ /* 0x002fc8000f8e3cff */
[----:B------:R-:W-:Y:S01]  /*2a70*/  SHF.L.U32 R3, R3, 0x1f, RZ ;  /* 0x0000001f03037819 */ /* 0x000fe200000006ff */
[----:B------:R-:W-:-:S07]  /*2a80*/  IMAD.U32 R0, RZ, RZ, UR4 ;  /* 0x00000004ff007e24 */ /* 0x000fce000f8e00ff */
.L_x_48:
[----:B-1----:R1:W2:Y:S02]  /*2a90*/  SYNCS.PHASECHK.TRANS64.TRYWAIT P0, [R0+URZ], R3 ;  /* 0x00000003000075a7 */ /* 0x0022a400080011ff */
[----:B--2---:R-:W-:Y:S05]  /*2aa0*/  @!P0 NANOSLEEP.SYNCS 0x989680 ;  /* 0x009896800000895d */ /* 0x004fea0003900000 */
[----:B------:R-:W2:Y:S02]  /*2ab0*/  @!P0 SYNCS.PHASECHK.TRANS64 P0, [R0+URZ], R3 ;  /* 0x00000003000085a7 */ /* 0x000ea400080010ff */
[----:B--2---:R-:W-:Y:S05]  /*2ac0*/  @P0 EXIT ;  /* 0x000000000000094d */ /* 0x004fea0003800000 */
[----:B------:R-:W-:Y:S05]  /*2ad0*/  BRA `(.L_x_48) ;  /* 0xfffffffc00ec7947 */ /* 0x000fea000383ffff */
.L_x_22:
[----:B------:R-:W-:-:S04]  /*2ae0*/  UISETP.NE.AND UP0, UPT, UR45, URZ, UPT ;  /* 0x000000ff2d00728c */ /* 0x000fc8000bf05270 */
[----:B------:R-:W-:-:S09]  /*2af0*/  UISETP.NE.OR UP0, UPT, UR17, 0x1, UP0 ;  /* 0x000000011100788c */ /* 0x000fd20008705670 */
[----:B------:R-:W-:Y:S05]  /*2b00*/  BRA.U UP0, `(.L_x_49) ;  /* 0x0000000500487547 */ /* 0x000fea000b800000 */
[----:B------:R-:W-:Y:S01]  /*2b10*/  ISETP.GE.U32.AND P2, PT, R0, 0x4, PT ;  /* 0x000000040000780c */ /* 0x000fe20003f46070 */
[----:B------:R-:W-:Y:S01]  /*2b20*/  IMAD.MOV.U32 R12, RZ, RZ, 0x1 ;  /* 0x00000001ff0c7424 */ /* 0x000fe200078e00ff */
[----:B------:R-:W-:Y:S02]  /*2b30*/  CS2R R10, SRZ ;  /* 0x00000000000a7805 */ /* 0x000fe4000001ff00 */
[----:B------:R-:W-:Y:S01]  /*2b40*/  CS2R R8, SRZ ;  /* 0x0000000000087805 */ /* 0x000fe2000001ff00 */
[----:B------:R-:W-:Y:S01]  /*2b50*/  UMOV UR6, 0x400 ;  /* 0x0000040000067882 */ /* 0x000fe20000000000 */
[----:B------:R-:W-:Y:S01]  /*2b60*/  UMOV UR5, URZ ;  /* 0x000000ff00057c82 */ /* 0x000fe20008000000 */
[----:B------:R-:W-:-:S12]  /*2b70*/  ULEA UR6, UR45, UR6, 0x18 ;  /* 0x000000062d067291 */ /* 0x000fd8000f8ec0ff */
.L_x_53:
[----:B------:R-:W-:Y:S02]  /*2b80*/  LEA R2, R8, UR6, 0x3 ;  /* 0x0000000608027c11 */ /* 0x000fe4000f8e18ff */
[----:B------:R-:W-:-:S03]  /*2b90*/  SHF.L.U32 R5, R9, 0x1f, RZ ;  /* 0x0000001f09057819 */ /* 0x000fc600000006ff */
[----:B------:R-:W-:Y:S01]  /*2ba0*/  VIADD R4, R2, 0x100 ;  /* 0x0000010002047836 */ /* 0x000fe20000000000 */
[----:B------:R-:W1:Y:S02]  /*2bb0*/  SYNCS.PHASECHK.TRANS64.TRYWAIT P0, [R2+URZ+0xf0], R5 ;  /* 0x0000f005020075a7 */ /* 0x000e6400080011ff */
[----:B-1----:R-:W-:Y:S05]  /*2bc0*/  @!P0 BRA `(.L_x_50) ;  /* 0x00000060007c8947 */ /* 0x002fea0003800000 */
.L_x_129:
[----:B------:R-:W-:Y:S01]  /*2bd0*/  ULEA UR4, UR5, UR6, 0x3 ;  /* 0x0000000605047291 */ /* 0x000fe2000f8e18ff */
[----:B------:R-:W-:Y:S02]  /*2be0*/  PRMT R4, RZ, 0x654, R4 ;  /* 0x00000654ff047816 */ /* 0x000fe40000000004 */
[----:B-1----:R-:W-:Y:S01]  /*2bf0*/  SHF.L.U32 R5, R12, 0x1f, RZ ;  /* 0x0000001f0c057819 */ /* 0x002fe200000006ff */
[----:B------:R-:W-:Y:S01]  /*2c00*/  UIADD3 UR7, UPT, UPT, UR4, 0x90, URZ ;  /* 0x0000009004077890 */ /* 0x000fe2000fffe0ff */
[----:B------:R1:W-:Y:S05]  /*2c10*/  SYNCS.ARRIVE.TRANS64.RED.A1T0 RZ, [R4+URZ], RZ ;  /* 0x000000ff04ff79a7 */ /* 0x0003ea00081004ff */
[----:B------:R-:W-:Y:S01]  /*2c20*/  IMAD.U32 R7, RZ, RZ, UR7 ;  /* 0x00000007ff077e24 */ /* 0x000fe2000f8e00ff */
[----:B------:R-:W2:Y:S04]  /*2c30*/  SYNCS.PHASECHK.TRANS64.TRYWAIT P0, [UR4+0xa0], R5 ;  /* 0x0000a005ff0075a7 */ /* 0x000ea80008001104 */
[----:B------:R-:W-:Y:S01]  /*2c40*/  PRMT R6, R0, 0x654, R7 ;  /* 0x0000065400067816 */ /* 0x000fe20000000007 */
[----:B-1----:R-:W-:Y:S01]  /*2c50*/  @!P2 IMAD.MOV.U32 R4, RZ, RZ, 0x10 ;  /* 0x00000010ff04a424 */ /* 0x002fe200078e00ff */
[----:B--2---:R-:W-:Y:S06]  /*2c60*/  @!P0 BRA `(.L_x_51) ;  /* 0x0000006000688947 */ /* 0x004fec0003800000 */
.L_x_131:
[----:B------:R-:W-:Y:S01]  /*2c70*/  ULEA UR8, UR5, UR6, 0x4 ;  /* 0x0000000605087291 */ /* 0x000fe2000f8e20ff */
[----:B------:R-:W-:Y:S01]  /*2c80*/  SEL R3, R6, R3, !P2 ;  /* 0x0000000306037207 */ /* 0x000fe20005000000 */
[----:B------:R-:W-:Y:S01]  /*2c90*/  UIADD3 UR9, UPT, UPT, UR4, 0x90, URZ ;  /* 0x0000009004097890 */ /* 0x000fe2000fffe0ff */
[----:B-1----:R-:W-:Y:S01]  /*2ca0*/  LEA R2, R11, UR6, 0x3 ;  /* 0x000000060b027c11 */ /* 0x002fe2000f8e18ff */
[----:B------:R-:W-:Y:S01]  /*2cb0*/  UIADD3 UR8, UPT, UPT, UR8, 0x120, URZ ;  /* 0x0000012008087890 */ /* 0x000fe2000fffe0ff */
[----:B------:R-:W-:Y:S01]  /*2cc0*/  SHF.L.U32 R5, R10, 0x1f, RZ ;  /* 0x0000001f0a057819 */ /* 0x000fe200000006ff */
[----:B------:R1:W-:Y:S01]  /*2cd0*/  @!P2 SYNCS.ARRIVE.TRANS64.RED RZ, [R3+URZ], R4 ;  /* 0x0000000403ffa9a7 */ /* 0x0003e200080004ff */
[----:B------:R-:W-:Y:S01]  /*2ce0*/  UIADD3 UR4, UPT, UPT, UR5, 0x1, URZ ;  /* 0x0000000105047890 */ /* 0x000fe2000fffe0ff */
[----:B------:R-:W-:-:S03]  /*2cf0*/  VIADD R8, R8, 0x1 ;  /* 0x0000000108087836 */ /* 0x000fc60000000000 */
[----:B------:R-:W-:Y:S02]  /*2d00*/  UISETP.NE.AND UP0, UPT, UR4, 0x2, UPT ;  /* 0x000000020400788c */ /* 0x000fe4000bf05270 */
[----:B------:R-:W-:Y:S06]  /*2d10*/  UGETNEXTWORKID.BROADCAST [UR8], [UR9] ;  /* 0x00000000080073ca */ /* 0x000fec0008000100 */
[----:B------:R-:W-:Y:S01]  /*2d20*/  USEL UR7, URZ, 0x1, UP0 ;  /* 0x00000001ff077887 */ /* 0x000fe20008000000 */
[----:B------:R-:W-:Y:S01]  /*2d30*/  ISETP.NE.AND P0, PT, R8, 0x2, PT ;  /* 0x000000020800780c */ /* 0x000fe20003f05270 */
[----:B------:R-:W-:Y:S01]  /*2d40*/  USEL UR5, UR4, URZ, UP0 ;  /* 0x000000ff04057287 */ /* 0x000fe20008000000 */
[----:B------:R-:W2:Y:S03]  /*2d50*/  SYNCS.PHASECHK.TRANS64.TRYWAIT P1, [R2+URZ+0x90], R5 ;  /* 0x00009005020075a7 */ /* 0x000ea600080211ff */
[----:B------:R-:W-:Y:S01]  /*2d60*/  LOP3.LUT R12, R12, UR7, RZ, 0x3c, !PT ;  /* 0x000000070c0c7c12 */ /* 0x000fe2000f8e3cff */
[----:B-12---:R-:W-:Y:S07]  /*2d70*/  @!P1 BRA `(.L_x_52) ;  /* 0x00000060003c9947 */ /* 0x006fee0003800000 */
.L_x_132:
[C---:B------:R-:W-:Y:S01]  /*2d80*/  LEA R4, R11.reuse, UR6, 0x4 ;  /* 0x000000060b047c11 */ /* 0x040fe2000f8e20ff */
[----:B-1----:R-:W-:Y:S01]  /*2d90*/  VIADD R2, R2, 0xa0 ;  /* 0x000000a002027836 */ /* 0x002fe20000000000 */
[----:B------:R-:W-:Y:S01]  /*2da0*/  SEL R8, R8, RZ, P0 ;  /* 0x000000ff08087207 */ /* 0x000fe20000000000 */
[----:B------:R-:W-:-:S03]  /*2db0*/  VIADD R11, R11, 0x1 ;  /* 0x000000010b0b7836 */ /* 0x000fc60000000000 */
[----:B------:R-:W1:Y:S01]  /*2dc0*/  LDS.128 R4, [R4+0x120] ;  /* 0x0001200004047984 */ /* 0x000e620000000c00 */
[----:B------:R-:W-:Y:S02]  /*2dd0*/  PRMT R2, RZ, 0x654, R2 ;  /* 0x00000654ff027816 */ /* 0x000fe40000000002 */
[C---:B------:R-:W-:Y:S01]  /*2de0*/  ISETP.NE.AND P1, PT, R11.reuse, 0x2, PT ;  /* 0x000000020b00780c */ /* 0x040fe20003f25270 */
[----:B------:R-:W-:Y:S01]  /*2df0*/  @!PT LDS RZ, [RZ] ;  /* 0x00000000fffff984 */ /* 0x000fe20000000800 */
[----:B------:R-:W-:Y:S01]  /*2e00*/  @!PT LDS RZ, [RZ] ;  /* 0x00000000fffff984 */ /* 0x000fe20000000800 */
[----:B------:R-:W-:Y:S01]  /*2e10*/  @!PT LDS RZ, [RZ] ;  /* 0x00000000fffff984 */ /* 0x000fe20000000800 */
[----:B------:R-:W-:Y:S01]  /*2e20*/  @!PT LDS RZ, [RZ] ;  /* 0x00000000fffff984 */ /* 0x000fe20000000800 */
[----:B------:R2:W-:Y:S06]  /*2e30*/  MEMBAR.ALL.CTA ;  /* 0x0000000000007992 */ /* 0x0005ec0000008000 */
[----:B--2---:R-:W2:Y:S01]  /*2e40*/  FENCE.VIEW.ASYNC.S ;  /* 0x00000000000073c6 */ /* 0x004ea20000000000 */
[----:B------:R-:W-:Y:S01]  /*2e50*/  SEL R11, R11, RZ, P1 ;  /* 0x000000ff0b0b7207 */ /* 0x000fe20000800000 */
[----:B--2---:R2:W-:Y:S01]  /*2e60*/  SYNCS.ARRIVE.TRANS64.RED.A1T0 RZ, [R2+URZ], RZ ;  /* 0x000000ff02ff79a7 */ /* 0x0045e200081004ff */
[----:B-1----:R-:W-:-:S02]  /*2e70*/  LOP3.LUT P3, RZ, R6, 0x1, RZ, 0xc0, !PT ;  /* 0x0000000106ff7812 */ /* 0x002fc4000786c0ff */
[----:B------:R-:W-:-:S04]  /*2e80*/  SEL R5, RZ, 0x1, P1 ;  /* 0x00000001ff057807 */ /* 0x000fc80000800000 */
[----:B------:R-:W-:Y:S02]  /*2e90*/  LOP3.LUT R10, R10, R5, RZ, 0x3c, !PT ;  /* 0x000000050a0a7212 */ /* 0x000fe400078e3cff */
[----:B--2---:R-:W-:-:S04]  /*2ea0*/  SEL R2, RZ, 0x1, P0 ;  /* 0x00000001ff027807 */ /* 0x004fc80000000000 */
[----:B------:R-:W-:Y:S01]  /*2eb0*/  LOP3.LUT R9, R9, R2, RZ, 0x3c, !PT ;  /* 0x0000000209097212 */ /* 0x000fe200078e3cff */
[----:B------:R-:W-:Y:S06]  /*2ec0*/  @P3 BRA `(.L_x_53) ;  /* 0xfffffffc002c3947 */ /* 0x000fec000383ffff */
[----:B------:R-:W-:Y:S01]  /*2ed0*/  ULEA UR4, UR5, UR6, 0x3 ;  /* 0x0000000605047291 */ /* 0x000fe2000f8e18ff */
[----:B------:R-:W-:-:S08]  /*2ee0*/  SHF.L.U32 R3, R12, 0x1f, RZ ;  /* 0x0000001f0c037819 */ /* 0x000fd000000006ff */
[----:B------:R-:W1:Y:S02]  /*2ef0*/  SYNCS.PHASECHK.TRANS64 P0, [UR4+0xa0], R3 ;  /* 0x0000a003ff0075a7 */ /* 0x000e640008001004 */
[----:B-1----:R-:W-:Y:S05]  /*2f00*/  @P0 BRA `(.L_x_54) ;  /* 0x0000000000080947 */ /* 0x002fea0003800000 */
[----:B------:R-:W1:Y:S02]  /*2f10*/  SYNCS.PHASECHK.TRANS64.TRYWAIT P0, [UR4+0xa0], R3 ;  /* 0x0000a003ff0075a7 */ /* 0x000e640008001104 */
[----:B-1----:R-:W-:Y:S05]  /*2f20*/  @!P0 BRA `(.L_x_55) ;  /* 0x0000005c00e48947 */ /* 0x002fea0003800000 */
.L_x_54:
[----:B------:R-:W-:-:S04]  /*2f30*/  UIADD3 UR7, UPT, UPT, UR5, 0x1, URZ ;  /* 0x0000000105077890 */ /* 0x000fc8000fffe0ff */
[----:B------:R-:W-:-:S04]  /*2f40*/  UISETP.NE.AND UP0, UPT, UR7, 0x2, UPT ;  /* 0x000000020700788c */ /* 0x000fc8000bf05270 */
[----:B------:R-:W-:Y:S02]  /*2f50*/  USEL UR8, URZ, 0x1, UP0 ;  /* 0x00000001ff087887 */ /* 0x000fe40008000000 */
[----:B------:R-:W-:-:S04]  /*2f60*/  USEL UR7, UR7, URZ, UP0 ;  /* 0x000000ff07077287 */ /* 0x000fc80008000000 */
[----:B------:R-:W-:Y:S01]  /*2f70*/  ULEA UR7, UR7, UR6, 0x3 ;  /* 0x0000000607077291 */ /* 0x000fe2000f8e18ff */
[----:B-1----:R-:W-:-:S04]  /*2f80*/  LOP3.LUT R3, R12, UR8, RZ, 0x3c, !PT ;  /* 0x000000080c037c12 */ /* 0x002fc8000f8e3cff */
[----:B------:R-:W-:-:S04]  /*2f90*/  SHF.L.U32 R0, R3, 0x1f, RZ ;  /* 0x0000001f03007819 */ /* 0x000fc800000006ff */
[----:B------:R-:W1:Y:S02]  /*2fa0*/  SYNCS.PHASECHK.TRANS64 P0, [UR7+0xa0], R0 ;  /* 0x0000a000ff0075a7 */ /* 0x000e640008001007 */
[----:B-1----:R-:W-:Y:S05]  /*2fb0*/  @P0 EXIT ;  /* 0x000000000000094d */ /* 0x002fea0003800000 */
[----:B------:R-:W-:Y:S02]  /*2fc0*/  SHF.L.U32 R3, R3, 0x1f, RZ ;  /* 0x0000001f03037819 */ /* 0x000fe400000006ff */
[----:B------:R-:W-:-:S07]  /*2fd0*/  MOV R0, UR7 ;  /* 0x0000000700007c02 */ /* 0x000fce0008000f00 */
.L_x_56:
[----:B-1----:R1:W2:Y:S02]  /*2fe0*/  SYNCS.PHASECHK.TRANS64.TRYWAIT P0, [R0+URZ+0xa0], R3 ;  /* 0x0000a003000075a7 */ /* 0x0022a400080011ff */
[----:B--2---:R-:W-:Y:S05]  /*2ff0*/  @!P0 NANOSLEEP.SYNCS 0x989680 ;  /* 0x009896800000895d */ /* 0x004fea0003900000 */
[----:B------:R-:W2:Y:S02]  /*3000*/  @!P0 SYNCS.PHASECHK.TRANS64 P0, [R0+URZ+0xa0], R3 ;  /* 0x0000a003000085a7 */ /* 0x000ea400080010ff */
[----:B--2---:R-:W-:Y:S05]  /*3010*/  @P0 EXIT ;  /* 0x000000000000094d */ /* 0x004fea0003800000 */
[----:B------:R-:W-:Y:S05]  /*3020*/  BRA `(.L_x_56) ;  /* 0xfffffffc00ec7947 */ /* 0x000fea000383ffff */
.L_x_49:
[----:B------:R-:W-:Y:S05]  /*3030*/  BRA.U UP4, `(.L_x_57) ;  /* 0x0000000d04bc7547 */ /* 0x000fea000b800000 */
[----:B------:R-:W-:Y:S01]  /*3040*/  UMOV UR4, 0x40 ;  /* 0x0000004000047882 */ /* 0x000fe20000000000 */
[----:B------:R-:W-:Y:S01]  /*3050*/  NOP ;  /* 0x0000000000007918 */ /* 0x000fe20000000000 */
[----:B------:R-:W-:Y:S01]  /*3060*/  ULEA UR5, UR45, UR4, 0x18 ;  /* 0x000000042d057291 */ /* 0x000fe2000f8ec0ff */
[----:B------:R-:W-:Y:S02]  /*3070*/  UMOV UR6, 0x400 ;  /* 0x0000040000067882 */ /* 0x000fe40000000000 */
[----:B------:R-:W-:-:S06]  /*3080*/  ULEA UR6, UR45, UR6, 0x18 ;  /* 0x000000062d067291 */ /* 0x000fcc000f8ec0ff */
[----:B------:R-:W1:Y:S02]  /*3090*/  LDS.U8 R0, [UR5+0x1c] ;  /* 0x00001c05ff007984 */ /* 0x000e640008000000 */
[----:B-1----:R-:W-:-:S13]  /*30a0*/  ISETP.NE.AND P0, PT, R0, RZ, PT ;  /* 0x000000ff0000720c */ /* 0x002fda0003f05270 */
[----:B------:R-:W-:Y:S05]  /*30b0*/  @P0 BRA `(.L_x_58) ;  /* 0x0000000000580947 */ /* 0x000fea0003800000 */
[----:B------:R-:W-:-:S13]  /*30c0*/  ELECT P0, URZ, PT ;  /* 0x0000000000ff782f */ /* 0x000fda0003800000 */
[----:B------:R-:W-:Y:S05]  /*30d0*/  @!P0 BRA `(.L_x_59) ;  /* 0x0000000000608947 */ /* 0x000fea0003800000 */
[----:B------:R-:W-:Y:S01]  /*30e0*/  UMOV UR4, 0x10 ;  /* 0x0000001000047882 */ /* 0x000fe20000000000 */
[----:B------:R-:W-:Y:S01]  /*30f0*/  HFMA2 R0, -RZ, RZ, 0, 5.9604644775390625e-08 ;  /* 0x00000001ff007431 */ /* 0x000fe200000001ff */
[----:B------:R-:W-:-:S03]  /*3100*/  MOV R3, 0xffff ;  /* 0x0000ffff00037802 */ /* 0x000fc60000000f00 */
[----:B------:R-:W-:Y:S04]  /*3110*/  DEPBAR.LE SB1, 0x36 ;  /* 0x00009d800000791a */ /* 0x000fe80000000000 */
[----:B------:R-:W1:Y:S02]  /*3120*/  UTCATOMSWS.FIND_AND_SET.ALIGN UP0, UR4, UR4 ;  /* 0x00000004000475e3 */ /* 0x000e640008000800 */
[----:B-1----:R-:W-:Y:S01]  /*3130*/  MOV R4, UR4 ;  /* 0x0000000400047c02 */ /* 0x002fe20008000f00 */
[----:B------:R-:W-:Y:S06]  /*3140*/  BRA.U UP0, `(.L_x_60) ;  /* 0x0000000100187547 */ /* 0x000fec000b800000 */
.L_x_61:
[----:B------:R-:W-:Y:S05]  /*3150*/  NANOSLEEP 0x64 ;  /* 0x000000640000795d */ /* 0x000fea0003800000 */
[----:B------:R-:W-:-:S05]  /*3160*/  UMOV UR4, 0x10 ;  /* 0x0000001000047882 */ /* 0x000fca0000000000 */
[----:B------:R-:W-:Y:S04]  /*3170*/  DEPBAR.LE SB1, 0x36 ;  /* 0x00009d800000791a */ /* 0x000fe80000000000 */
[----:B------:R-:W1:Y:S02]  /*3180*/  UTCATOMSWS.FIND_AND_SET.ALIGN UP0, UR4, UR4 ;  /* 0x00000004000475e3 */ /* 0x000e640008000800 */
[----:B-1----:R-:W-:Y:S01]  /*3190*/  MOV R4, UR4 ;  /* 0x0000000400047c02 */ /* 0x002fe20008000f00 */
[----:B------:R-:W-:Y:S05]  /*31a0*/  BRA.U !UP0, `(.L_x_61) ;  /* 0xfffffffd08e87547 */ /* 0x000fea000b83ffff */
.L_x_60:
[-C--:B------:R-:W-:Y:S02]  /*31b0*/  SHF.L.U32 R3, R3, R4.reuse, RZ ;  /* 0x0000000403037219 */ /* 0x080fe400000006ff */
[----:B------:R-:W-:Y:S01]  /*31c0*/  SHF.L.U32 R0, R0, R4, RZ ;  /* 0x0000000400007219 */ /* 0x000fe200000006ff */
[----:B------:R-:W-:Y:S02]  /*31d0*/  IMAD.SHL.U32 R4, R4, 0x20, RZ ;  /* 0x0000002004047824 */ /* 0x000fe400078e00ff */
[----:B------:R1:W-:Y:S04]  /*31e0*/  ATOMS.OR RZ, [UR5+0x14], R3 ;  /* 0x00001403ffff798c */ /* 0x0003e8000b000005 */
[----:B------:R1:W-:Y:S04]  /*31f0*/  ATOMS.OR RZ, [UR5+0x18], R0 ;  /* 0x00001800ffff798c */ /* 0x0003e8000b000005 */
[----:B------:R1:W-:Y:S01]  /*3200*/  STS [UR6+0x140], R4 ;  /* 0x00014004ff007988 */ /* 0x0003e20008000806 */
[----:B------:R-:W-:Y:S05]  /*3210*/  BRA `(.L_x_59) ;  /* 0x0000000000107947 */ /* 0x000fea0003800000 */
.L_x_58:
[----:B------:R-:W-:Y:S02]  /*3220*/  MOV R0, 0xffffffff ;  /* 0xffffffff00007802 */ /* 0x000fe40000000f00 */
[----:B------:R-:W-:-:S03]  /*3230*/  MOV R4, 0x3260 ;  /* 0x0000326000047802 */ /* 0x000fc60000000f00 */
[----:B------:R1:W-:Y:S04]  /*3240*/  STS [UR6+0x140], R0 ;  /* 0x00014000ff007988 */ /* 0x0003e80008000806 */
[----:B-1---5:R-:W-:Y:S05]  /*3250*/  CALL.REL.NOINC `($__internal_1_$__cuda_sm10x_tcgen05_guardrail_trap_phase_invalid_during_alloc) ;  /* 0x0000006000a47944 */ /* 0x022fea0003c00000 */
.L_x_59:
[----:B------:R-:W-:Y:S05]  /*3260*/  WARPSYNC.ALL ;  /* 0x0000000000007948 */ /* 0x000fea0003800000 */
[----:B------:R-:W2:Y:S01]  /*3270*/  S2UR UR4, SR_CgaCtaId ;  /* 0x00000000000479c3 */ /* 0x000ea20000008800 */
[----:B------:R-:W-:Y:S01]  /*3280*/  UMOV UR26, 0x400 ;  /* 0x00000400001a7882 */ /* 0x000fe20000000000 */
[----:B------:R-:W-:-:S06]  /*3290*/  NOP ;  /* 0x0000000000007918 */ /* 0x000fcc0000000000 */
[----:B------:R-:W-:Y:S06]  /*32a0*/  BAR.ARV 0x6, 0xa0 ;  /* 0x0182800000007b1d */ /* 0x000fec0000002000 */
[----:B------:R-:W3:Y:S01]  /*32b0*/  LDCU UR5, c[0x0][0x38c] ;  /* 0x00007180ff0577ac */ /* 0x000ee20008000800 */
[----:B------:R-:W-:Y:S01]  /*32c0*/  LOP3.LUT R2, R2, 0xffff, RZ, 0xc0, !PT ;  /* 0x0000ffff02027812 */ /* 0x000fe200078ec0ff */
[----:B------:R-:W-:Y:S01]  /*32d0*/  IMAD.MOV.U32 R11, RZ, RZ, 0x1 ;  /* 0x00000001ff0b7424 */ /* 0x000fe200078e00ff */
[----:B------:R-:W-:Y:S01]  /*32e0*/  CS2R R8, SRZ ;  /* 0x0000000000087805 */ /* 0x000fe2000001ff00 */
[----:B------:R-:W4:Y:S01]  /*32f0*/  LDCU UR7, c[0x0][0x38c] ;  /* 0x00007180ff0777ac */ /* 0x000f220008000800 */
[----:B------:R-:W-:Y:S01]  /*3300*/  R2UR UR27, R2 ;  /* 0x00000000021b72ca */ /* 0x000fe200000e0000 */
[----:B------:R-:W-:Y:S01]  /*3310*/  IMAD.MOV.U32 R10, RZ, RZ, RZ ;  /* 0x000000ffff0a7224 */ /* 0x000fe200078e00ff */
[----:B------:R-:W-:Y:S01]  /*3320*/  UMOV UR31, URZ ;  /* 0x000000ff001f7c82 */ /* 0x000fe20008000000 */
[----:B------:R-:W-:Y:S01]  /*3330*/  UMOV UR22, URZ ;  /* 0x000000ff00167c82 */ /* 0x000fe20008000000 */
[----:B--2---:R-:W-:Y:S01]  /*3340*/  ULEA UR26, UR4, UR26, 0x18 ;  /* 0x0000001a041a7291 */ /* 0x004fe2000f8ec0ff */
[----:B------:R-:W-:Y:S01]  /*3350*/  UMOV UR38, 0x0 ;  /* 0x0000000000267882 */ /* 0x000fe20000000000 */
[----:B------:R-:W-:-:S02]  /*3360*/  UMOV UR39, 0x8200490 ;  /* 0x0820049000277882 */ /* 0x000fc40000000000 */
[----:B------:R-:W-:Y:S02]  /*3370*/  UIADD3 UR4, UPT, UPT, UR26, 0x8400, URZ ;  /* 0x000084001a047890 */ /* 0x000fe4000fffe0ff */
[----:B------:R-:W-:Y:S02]  /*3380*/  UIADD3 UR6, UPT, UPT, UR26, 0x20400, URZ ;  /* 0x000204001a067890 */ /* 0x000fe4000fffe0ff */
[----:B---3--:R-:W-:Y:S01]  /*3390*/  UIADD3 UR5, UPT, UPT, UR5, 0x7f, URZ ;  /* 0x0000007f05057890 */ /* 0x008fe2000fffe0ff */
[----:B-1----:R-:W1:Y:S01]  /*33a0*/  LDS R0, [UR26+0x140] ;  /* 0x0001401aff007984 */ /* 0x002e620008000800 */
[----:B------:R-:W-:Y:S01]  /*33b0*/  UMOV UR36, 0x0 ;  /* 0x0000000000247882 */ /* 0x000fe20000000000 */
[----:B------:R-:W-:Y:S01]  /*33c0*/  UMOV UR37, 0x8200490 ;  /* 0x0820049000257882 */ /* 0x000fe20000000000 */
[----:B------:R-:W-:Y:S02]  /*33d0*/  USHF.R.S32.HI UR40, URZ, 0x1f, UR5 ;  /* 0x0000001fff287899 */ /* 0x000fe40008011405 */
[----:B----4-:R-:W-:-:S02]  /*33e0*/  UISETP.GE.AND UP4, UPT, UR7, 0x1, UPT ;  /* 0x000000010700788c */ /* 0x010fc4000bf86270 */
[----:B------:R-:W-:Y:S02]  /*33f0*/  ULEA.HI UR40, UR40, UR5, URZ, 0x7 ;  /* 0x0000000528287291 */ /* 0x000fe4000f8f38ff */
[----:B------:R-:W-:Y:S02]  /*3400*/  USHF.R.U32.HI UR5, URZ, 0x4, UR4 ;  /* 0x00000004ff057899 */ /* 0x000fe40008011604 */
[----:B------:R-:W-:Y:S02]  /*3410*/  USHF.R.S32.HI UR40, URZ, 0x7, UR40 ;  /* 0x00000007ff287899 */ /* 0x000fe40008011428 */
[----:B------:R-:W-:Y:S02]  /*3420*/  USHF.R.U32.HI UR4, URZ, 0x4, UR6 ;  /* 0x00000004ff047899 */ /* 0x000fe40008011606 */
[----:B------:R-:W-:Y:S02]  /*3430*/  UISETP.LT.AND UP0, UPT, UR40, 0x1, UPT ;  /* 0x000000012800788c */ /* 0x000fe4000bf01270 */
[----:B------:R-:W-:-:S02]  /*3440*/  ULOP3.LUT UR5, UR5, 0x3fff, URZ, 0xc0, !UPT ;  /* 0x00003fff05057892 */ /* 0x000fc4000f8ec0ff */
[----:B------:R-:W-:Y:S02]  /*3450*/  ULOP3.LUT UR4, UR4, 0x3fff, URZ, 0xc0, !UPT ;  /* 0x00003fff04047892 */ /* 0x000fe4000f8ec0ff */
[----:B------:R-:W-:Y:S02]  /*3460*/  USEL UR41, UR40, 0x1, !UP0 ;  /* 0x0000000128297887 */ /* 0x000fe4000c000000 */
[----:B------:R-:W-:Y:S02]  /*3470*/  ULOP3.LUT UR28, UR5, 0x10000, URZ, 0xfc, !UPT ;  /* 0x00010000051c7892 */ /* 0x000fe4000f8efcff */
[----:B------:R-:W-:Y:S02]  /*3480*/  ULOP3.LUT UR29, UR4, 0x10000, URZ, 0xfc, !UPT ;  /* 0x00010000041d7892 */ /* 0x000fe4000f8efcff */
[----:B------:R-:W-:Y:S01]  /*3490*/  UIADD3 UR41, UPT, UPT, -UR41, URZ, URZ ;  /* 0x000000ff29297290 */ /* 0x000fe2000fffe1ff */
[----:B------:R-:W-:Y:S01]  /*34a0*/  UMOV UR34, 0x0 ;  /* 0x0000000000227882 */ /* 0x000fe20000000000 */
[----:B------:R-:W-:Y:S01]  /*34b0*/  UMOV UR35, 0x8200490 ;  /* 0x0820049000237882 */ /* 0x000fe20000000000 */
[----:B------:R-:W-:Y:S01]  /*34c0*/  UMOV UR32, 0x0 ;  /* 0x0000000000207882 */ /* 0x000fe20000000000 */
[----:B------:R-:W-:Y:S01]  /*34d0*/  UMOV UR33, 0x8200490 ;  /* 0x0820049000217882 */ /* 0x000fe20000000000 */
[----:B-1----:R-:W-:-:S15]  /*34e0*/  R2UR UR42, R0 ;  /* 0x00000000002a72ca */ /* 0x002fde00000e0000 */
.L_x_68:
[----:B------:R-:W-:Y:S02]  /*34f0*/  LEA R0, R10, UR26, 0x3 ;  /* 0x0000001a0a007c11 */ /* 0x000fe4000f8e18ff */
[----:B------:R-:W-:Y:S02]  /*3500*/  SHF.L.U32 R5, R9, 0x1f, RZ ;  /* 0x0000001f09057819 */ /* 0x000fe400000006ff */
[----:B------:R-:W-:Y:S01]  /*3510*/  PLOP3.LUT P0, PT, PT, PT, UP4, 0x80, 0x8 ;  /* 0x000000000008781c */ /* 0x000fe20003f0f048 */
[----:B------:R-:W-:Y:S01]  /*3520*/  VIADD R3, R0, 0xa0 ;  /* 0x000000a000037836 */ /* 0x000fe20000000000 */
[----:B-1----:R-:W1:Y:S02]  /*3530*/  SYNCS.PHASECHK.TRANS64.TRYWAIT P1, [R0+URZ+0x90], R5 ;  /* 0x00009005000075a7 */ /* 0x002e6400080211ff */
[----:B-1-3--:R-:W-:Y:S09]  /*3540*/  @!P1 BRA `(.L_x_62) ;  /* 0x0000005800749947 */ /* 0x00aff20003800000 */
.L_x_134:
[----:B------:R-:W-:Y:S01]  /*3550*/  LEA R4, R10, UR26, 0x4 ;  /* 0x0000001a0a047c11 */ /* 0x000fe2000f8e20ff */
[----:B------:R-:W-:Y:S01]  /*3560*/  @UP4 ULEA UR4, UR22, UR26, 0x3 ;  /* 0x0000001a16044291 */ /* 0x000fe2000f8e18ff */
[----:B------:R-:W-:Y:S01]  /*3570*/  PLOP3.LUT P2, PT, PT, PT, PT, 0x80, 0x8 ;  /* 0x000000000008781c */ /* 0x000fe20003f4f070 */
[----:B------:R-:W-:Y:S01]  /*3580*/  ULEA UR30, UR31, UR26, 0x3 ;  /* 0x0000001a1f1e7291 */ /* 0x000fe2000f8e18ff */
[----:B------:R-:W-:Y:S01]  /*3590*/  PRMT R3, RZ, 0x654, R3 ;  /* 0x00000654ff037816 */ /* 0x000fe20000000003 */
[----:B------:R-:W-:Y:S01]  /*35a0*/  ULEA UR11, UR31, UR42, 0x7 ;  /* 0x0000002a1f0b7291 */ /* 0x000fe2000f8e38ff */
[----:B-1----:R-:W1:Y:S01]  /*35b0*/  LDS.128 R4, [R4+0x120] ;  /* 0x0001200004047984 */ /* 0x002e620000000c00 */
[----:B------:R-:W-:Y:S02]  /*35c0*/  @P0 SHF.L.U32 R2, R8, 0x1f, RZ ;  /* 0x0000001f08020819 */ /* 0x000fe400000006ff */
[----:B------:R-:W-:Y:S01]  /*35d0*/  SHF.L.U32 R0, R11, 0x1f, RZ ;  /* 0x0000001f0b007819 */ /* 0x000fe200000006ff */
[----:B------:R-:W-:Y:S01]  /*35e0*/  @!PT LDS RZ, [RZ] ;  /* 0x00000000fffff984 */ /* 0x000fe20000000800 */
[----:B------:R-:W-:Y:S01]  /*35f0*/  @!PT LDS RZ, [RZ] ;  /* 0x00000000fffff984 */ /* 0x000fe20000000800 */
[----:B------:R-:W-:Y:S01]  /*3600*/  @!PT LDS RZ, [RZ] ;  /* 0x00000000fffff984 */ /* 0x000fe20000000800 */
[----:B------:R-:W-:Y:S01]  /*3610*/  @!PT LDS RZ, [RZ] ;  /* 0x00000000fffff984 */ /* 0x000fe20000000800 */
[----:B------:R2:W-:Y:S06]  /*3620*/  MEMBAR.ALL.CTA ;  /* 0x0000000000007992 */ /* 0x0005ec0000008000 */
[----:B--2---:R-:W2:Y:S02]  /*3630*/  FENCE.VIEW.ASYNC.S ;  /* 0x00000000000073c6 */ /* 0x004ea40000000000 */
[----:B--2---:R2:W-:Y:S01]  /*3640*/  SYNCS.ARRIVE.TRANS64.RED.A1T0 RZ, [R3+URZ], RZ ;  /* 0x000000ff03ff79a7 */ /* 0x0045e200081004ff */
[----:B------:R2:W3:Y:S01]  /*3650*/  @P0 SYNCS.PHASECHK.TRANS64.TRYWAIT P2, [UR4], R2 ;  /* 0x00000002ff0005a7 */ /* 0x0004e20008041104 */
[----:B-1----:R-:W-:Y:S01]  /*3660*/  LOP3.LUT P1, RZ, R6, 0x1, RZ, 0xc0, !PT ;  /* 0x0000000106ff7812 */ /* 0x002fe2000782c0ff */
[----:B------:R-:W1:Y:S02]  /*3670*/  SYNCS.PHASECHK.TRANS64.TRYWAIT P0, [UR30+0xd0], R0 ;  /* 0x0000d000ff0075a7 */ /* 0x000e64000800111e */
[----:B-123--:R-:W-:Y:S10]  /*3680*/  @!P0 BRA `(.L_x_63) ;  /* 0x0000005800388947 */ /* 0x00eff40003800000 */
.L_x_136:
[----:B------:R-:W-:Y:S01]  /*3690*/  IADD3 R10, PT, PT, R10, 0x1, RZ ;  /* 0x000000010a0a7810 */ /* 0x000fe20007ffe0ff */
[----:B------:R-:W-:Y:S06]  /*36a0*/  BRA.U !UP4, `(.L_x_64) ;  /* 0x000000010cc07547 */ /* 0x000fec000b800000 */
[----:B------:R-:W-:Y:S01]  /*36b0*/  UPLOP3.LUT UP2, UPT, UPT, UPT, UPT, 0x40, 0x4 ;  /* 0x000000000004789c */ /* 0x000fe20003f4e870 */
[----:B------:R-:W-:Y:S01]  /*36c0*/  UMOV UR24, UR41 ;  /* 0x0000002900187c82 */ /* 0x000fe20008000000 */
[----:B------:R-:W-:Y:S01]  /*36d0*/  UMOV UR23, UR40 ;  /* 0x0000002800177c82 */ /* 0x000fe20008000000 */
[----:B------:R-:W-:-:S08]  /*36e0*/  UMOV UR10, UR22 ;  /* 0x00000016000a7c82 */ /* 0x000fd00008000000 */
.L_x_67:
[----:B------:R-:W-:Y:S02]  /*36f0*/  UIADD3 UR24, UPT, UPT, UR24, 0x1, URZ ;  /* 0x0000000118187890 */ /* 0x000fe4000fffe0ff */
[----:B--2---:R-:W-:Y:S02]  /*3700*/  ULEA UR5, UR10, UR26, 0x3 ;  /* 0x0000001a0a057291 */ /* 0x004fe4000f8e18ff */
[----:B------:R-:W-:Y:S01]  /*3710*/  UISETP.NE.AND UP3, UPT, UR24, URZ, UPT ;  /* 0x000000ff1800728c */ /* 0x000fe2000bf65270 */
[----:B---3--:R-:W-:Y:S10]  /*3720*/  @P2 BRA `(.L_x_65) ;  /* 0x00000000000c2947 */ /* 0x008ff40003800000 */
[----:B-1----:R-:W-:Y:S04]  /*3730*/  SHF.L.U32 R3, R8, 0x1f, RZ ;  /* 0x0000001f08037819 */ /* 0x002fe800000006ff */
[----:B------:R-:W1:Y:S02]  /*3740*/  SYNCS.PHASECHK.TRANS64.TRYWAIT P0, [UR5], R3 ;  /* 0x00000003ff0075a7 */ /* 0x000e640008001105 */
[----:B-1----:R-:W-:Y:S05]  /*3750*/  @!P0 BRA `(.L_x_66) ;  /* 0x00000058001c8947 */ /* 0x002fea0003800000 */
.L_x_65:
[----:B------:R-:W-:Y:S01]  /*3760*/  UISETP.NE.AND UP0, UPT, UR23, 0x1, UPT ;  /* 0x000000011700788c */ /* 0x000fe2000bf05270 */
[----:B------:R-:W-:Y:S01]  /*3770*/  PLOP3.LUT P2, PT, PT, PT, PT, 0x80, 0x8 ;  /* 0x000000000008781c */ /* 0x000fe20003f4f070 */
[----:B------:R-:W-:Y:S02]  /*3780*/  UIADD3 UR4, UPT, UPT, UR10, 0x1, URZ ;  /* 0x000000010a047890 */ /* 0x000fe4000fffe0ff */
[----:B------:R-:W-:Y:S02]  /*3790*/  UIADD3 UR25, UPT, UPT, UR5, 0x30, URZ ;  /* 0x0000003005197890 */ /* 0x000fe4000fffe0ff */
[----:B------:R-:W-:Y:S01]  /*37a0*/  UISETP.NE.AND UP1, UPT, UR4, 0x6, UPT ;  /* 0x000000060400788c */ /* 0x000fe2000bf25270 */
[----:B------:R-:W-:Y:S01]  /*37b0*/  PLOP3.LUT P0, PT, PT, PT, UP0, 0x80, 0x8 ;  /* 0x000000000008781c */ /* 0x000fe20003f0f008 */
[----:B------:R-:W-:Y:S02]  /*37c0*/  UIADD3 UR23, UPT, UPT, UR23, -0x1, URZ ;  /* 0xffffffff17177890 */ /* 0x000fe4000fffe0ff */
[----:B------:R-:W-:Y:S02]  /*37d0*/  USEL UR6, URZ, 0x1, UP1 ;  /* 0x00000001ff067887 */ /* 0x000fe40008800000 */
[----:B------:R-:W-:Y:S01]  /*37e0*/  USEL UR22, UR4, URZ, UP1 ;  /* 0x000000ff04167287 */ /* 0x000fe20008800000 */
[----:B------:R-:W-:Y:S01]  /*37f0*/  UMOV UR7, 0x40004040 ;  /* 0x4000404000077882 */ /* 0x000fe20000000000 */
[----:B------:R-:W-:Y:S02]  /*3800*/  UMOV UR5, 0x40004040 ;  /* 0x4000404000057882 */ /* 0x000fe40000000000 */
[----:B------:R-:W-:Y:S01]  /*3810*/  @UP0 ULEA UR4, UR22, UR26, 0x3 ;  /* 0x0000001a16040291 */ /* 0x000fe2000f8e18ff */
[----:B------:R-:W-:Y:S01]  /*3820*/  LOP3.LUT R8, R8, UR6, RZ, 0x3c, !PT ;  /* 0x0000000608087c12 */ /* 0x000fe2000f8e3cff */
[----:B------:R-:W-:Y:S01]  /*3830*/  ULEA UR6, UR10, UR29, 0xa ;  /* 0x0000001d0a067291 */ /* 0x000fe2000f8e50ff */
[----:B------:R-:W-:Y:S02]  /*3840*/  UMOV UR21, 0x40004040 ;  /* 0x4000404000157882 */ /* 0x000fe40000000000 */
[----:B-1----:R-:W-:Y:S01]  /*3850*/  @P0 SHF.L.U32 R0, R8, 0x1f, RZ ;  /* 0x0000001f08000819 */ /* 0x002fe200000006ff */
[----:B------:R-:W-:Y:S02]  /*3860*/  UIADD3 UR20, UPT, UPT, UR6, 0x2, URZ ;  /* 0x0000000206147890 */ /* 0x000fe4000fffe0ff */
[----:B------:R-:W-:Y:S01]  /*3870*/  UIADD3 UR16, UPT, UPT, UR6, 0x4, URZ ;  /* 0x0000000406107890 */ /* 0x000fe2000fffe0ff */
[----:B------:R2:W3:Y:S01]  /*3880*/  @P0 SYNCS.PHASECHK.TRANS64.TRYWAIT P2, [UR4], R0 ;  /* 0x00000000ff0005a7 */ /* 0x0004e20008041104 */
[----:B------:R-:W-:Y:S02]  /*3890*/  ULEA UR4, UR10, UR28, 0xa ;  /* 0x0000001c0a047291 */ /* 0x000fe4000f8e50ff */
[----:B------:R-:W-:Y:S02]  /*38a0*/  UIADD3 UR12, UPT, UPT, UR6, 0x6, URZ ;  /* 0x00000006060c7890 */ /* 0x000fe4000fffe0ff */
[----:B------:R-:W-:Y:S02]  /*38b0*/  UIADD3 UR18, UPT, UPT, UR4, 0x2, URZ ;  /* 0x0000000204127890 */ /* 0x000fe4000fffe0ff */
[----:B------:R-:W-:Y:S02]  /*38c0*/  UIADD3 UR14, UPT, UPT, UR4, 0x4, URZ ;  /* 0x00000004040e7890 */ /* 0x000fe4000fffe0ff */
[----:B------:R-:W-:Y:S01]  /*38d0*/  UIADD3 UR8, UPT, UPT, UR4, 0x6, URZ ;  /* 0x0000000604087890 */ /* 0x000fe2000fffe0ff */
[----:B------:R2:W-:Y:S01]  /*38e0*/  UTCQMMA gdesc[UR4], gdesc[UR6], tmem[UR11], tmem[UR38], idesc[UR39], UP2 ;  /* 0x00ff2606040075ea */ /* 0x0005e2000900030b */
[----:B------:R-:W-:Y:S01]  /*38f0*/  UPLOP3.LUT UP2, UPT, UPT, UPT, UPT, 0x80, 0x8 ;  /* 0x000000000008789c */ /* 0x000fe20003f4f070 */
[----:B------:R-:W-:Y:S01]  /*3900*/  UMOV UR19, 0x40004040 ;  /* 0x4000404000137882 */ /* 0x000fe20000000000 */
[----:B------:R-:W-:Y:S01]  /*3910*/  UMOV UR17, 0x40004040 ;  /* 0x4000404000117882 */ /* 0x000fe20000000000 */
[----:B------:R2:W-:Y:S01]  /*3920*/  UTCQMMA gdesc[UR18], gdesc[UR20], tmem[UR11], tmem[UR36], idesc[UR37], UPT ;  /* 0x00ff2414120075ea */ /* 0x0005e2000b80030b */
[----:B------:R-:W-:Y:S01]  /*3930*/  UMOV UR15, 0x40004040 ;  /* 0x40004040000f7882 */ /* 0x000fe20000000000 */
[----:B------:R-:W-:Y:S01]  /*3940*/  UMOV UR13, 0x40004040 ;  /* 0x40004040000d7882 */ /* 0x000fe20000000000 */
[----:B------:R-:W-:Y:S01]  /*3950*/  UMOV UR9, 0x40004040 ;  /* 0x4000404000097882 */ /* 0x000fe20000000000 */
[----:B------:R2:W-:Y:S01]  /*3960*/  UTCQMMA gdesc[UR14], gdesc[UR16], tmem[UR11], tmem[UR34], idesc[UR35], UPT ;  /* 0x00ff22100e0075ea */ /* 0x0005e2000b80030b */
[----:B------:R2:W-:Y:S01]  /*3970*/  UTCQMMA gdesc[UR8], gdesc[UR12], tmem[UR11], tmem[UR32], idesc[UR33], UPT ;  /* 0x00ff200c080075ea */ /* 0x0005e2000b80030b */
[----:B------:R2:W-:Y:S01]  /*3980*/  UTCBAR.MULTICAST [UR25], URZ, UR27 ;  /* 0x000000ff190073e9 */ /* 0x0005e2000800081b */
[----:B------:R-:W-:Y:S01]  /*3990*/  UMOV UR10, UR22 ;  /* 0x00000016000a7c82 */ /* 0x000fe20008000000 */
[----:B------:R-:W-:Y:S05]  /*39a0*/  BRA.U UP3, `(.L_x_67) ;  /* 0xfffffffd03507547 */ /* 0x000fea000b83ffff */
.L_x_64:
[----:B--2---:R-:W-:Y:S01]  /*39b0*/  UIADD3 UR4, UPT, UPT, UR31, 0x1, URZ ;  /* 0x000000011f047890 */ /* 0x004fe2000fffe0ff */
[C---:B------:R-:W-:Y:S01]  /*39c0*/  ISETP.NE.AND P0, PT, R10.reuse, 0x2, PT ;  /* 0x000000020a00780c */ /* 0x040fe20003f05270 */
[----:B------:R-:W-:Y:S02]  /*39d0*/  UIADD3 UR5, UPT, UPT, UR30, 0xb0, URZ ;  /* 0x000000b01e057890 */ /* 0x000fe4000fffe0ff */
[----:B------:R-:W-:Y:S01]  /*39e0*/  UISETP.NE.AND UP0, UPT, UR4, 0x4, UPT ;  /* 0x000000040400788c */ /* 0x000fe2000bf05270 */
[----:B-1----:R-:W-:Y:S02]  /*39f0*/  SEL R0, RZ, 0x1, P0 ;  /* 0x00000001ff007807 */ /* 0x002fe40000000000 */
[----:B------:R-:W-:Y:S01]  /*3a00*/  SEL R10, R10, RZ, P0 ;  /* 0x000000ff0a0a7207 */ /* 0x000fe20000000000 */
[----:B------:R-:W-:Y:S01]  /*3a10*/  USEL UR6, URZ, 0x1, UP0 ;  /* 0x00000001ff067887 */ /* 0x000fe20008000000 */
[----:B------:R-:W-:Y:S01]  /*3a20*/  LOP3.LUT R9, R9, R0, RZ, 0x3c, !PT ;  /* 0x0000000009097212 */ /* 0x000fe200078e3cff */
[----:B------:R-:W-:Y:S01]  /*3a30*/  USEL UR31, UR4, URZ, UP0 ;  /* 0x000000ff041f7287 */ /* 0x000fe20008000000 */
[----:B------:R1:W-:Y:S03]  /*3a40*/  UTCBAR [UR5], URZ ;  /* 0x000000ff050073e9 */ /* 0x0003e600080000ff */
[----:B------:R-:W-:Y:S01]  /*3a50*/  LOP3.LUT R11, R11, UR6, RZ, 0x3c, !PT ;  /* 0x000000060b0b7c12 */ /* 0x000fe2000f8e3cff */
[----:B------:R-:W-:Y:S07]  /*3a60*/  @P1 BRA `(.L_x_68) ;  /* 0xfffffff800a01947 */ /* 0x000fee000383ffff */
[----:B------:R-:W2:Y:S01]  /*3a70*/  S2UR UR8, SR_CgaCtaId ;  /* 0x00000000000879c3 */ /* 0x000ea20000008800 */
[----:B------:R-:W-:Y:S01]  /*3a80*/  ELECT P0, URZ, PT ;  /* 0x0000000000ff782f */ /* 0x000fe20003800000 */
[----:B------:R-:W-:Y:S01]  /*3a90*/  IMAD.MOV.U32 R0, RZ, RZ, 0x1 ;  /* 0x00000001ff007424 */ /* 0x000fe200078e00ff */
[----:B------:R-:W-:Y:S01]  /*3aa0*/  UIADD3 UR26, UPT, UPT, UR26, 0xd0, URZ ;  /* 0x000000d01a1a7890 */ /* 0x000fe2000fffe0ff */
[----:B------:R-:W-:Y:S01]  /*3ab0*/  SHF.L.U32 R3, R11, 0x1f, RZ ;  /* 0x0000001f0b037819 */ /* 0x000fe200000006ff */
[----:B------:R-:W-:-:S03]  /*3ac0*/  UMOV UR4, 0x40 ;  /* 0x0000004000047882 */ /* 0x000fc60000000000 */
[----:B------:R-:W-:Y:S01]  /*3ad0*/  UVIRTCOUNT.DEALLOC.SMPOOL 0x80 ;  /* 0x000000800000784c */ /* 0x000fe20000000000 */
[----:B--2---:R-:W-:Y:S02]  /*3ae0*/  ULEA UR8, UR8, UR4, 0x18 ;  /* 0x0000000408087291 */ /* 0x004fe4000f8ec0ff */
[----:B------:R-:W-:-:S07]  /*3af0*/  ULEA UR4, UR31, UR26, 0x3 ;  /* 0x0000001a1f047291 */ /* 0x000fce000f8e18ff */
[----:B------:R2:W-:Y:S02]  /*3b00*/  @P0 STS.U8 [UR8+0x1c], R0 ;  /* 0x00001c00ff000988 */ /* 0x0005e40008000008 */
[----:B------:R-:W4:Y:S02]  /*3b10*/  SYNCS.PHASECHK.TRANS64.TRYWAIT P0, [UR4], R3 ;  /* 0x00000003ff0075a7 */ /* 0x000f240008001104 */
[----:B--2-4-:R-:W-:Y:S05]  /*3b20*/  @!P0 BRA `(.L_x_69) ;  /* 0x0000005400408947 */ /* 0x014fea0003800000 */
.L_x_139:
[----:B------:R-:W-:-:S04]  /*3b30*/  UIADD3 UR4, UPT, UPT, UR31, 0x1, URZ ;  /* 0x000000011f047890 */ /* 0x000fc8000fffe0ff */
[----:B------:R-:W-:-:S04]  /*3b40*/  UISETP.NE.AND UP0, UPT, UR4, 0x4, UPT ;  /* 0x000000040400788c */ /* 0x000fc8000bf05270 */
[----:B------:R-:W-:Y:S02]  /*3b50*/  USEL UR6, URZ, 0x1, UP0 ;  /* 0x00000001ff067887 */ /* 0x000fe40008000000 */
[----:B------:R-:W-:-:S04]  /*3b60*/  USEL UR4, UR4, URZ, UP0 ;  /* 0x000000ff04047287 */ /* 0x000fc80008000000 */
[----:B-1----:R-:W-:Y:S01]  /*3b70*/  ULEA UR5, UR4, UR26, 0x3 ;  /* 0x0000001a04057291 */ /* 0x002fe2000f8e18ff */
[----:B------:R-:W-:-:S04]  /*3b80*/  LOP3.LUT R2, R11, UR6, RZ, 0x3c, !PT ;  /* 0x000000060b027c12 */ /* 0x000fc8000f8e3cff */
[----:B--2---:R-:W-:-:S04]  /*3b90*/  SHF.L.U32 R3, R2, 0x1f, RZ ;  /* 0x0000001f02037819 */ /* 0x004fc800000006ff */
[----:B------:R-:W1:Y:S02]  /*3ba0*/  SYNCS.PHASECHK.TRANS64.TRYWAIT P0, [UR5], R3 ;  /* 0x00000003ff0075a7 */ /* 0x000e640008001105 */
[----:B-1----:R-:W-:Y:S05]  /*3bb0*/  @!P0 BRA `(.L_x_70) ;  /* 0x0000005400348947 */ /* 0x002fea0003800000 */
.L_x_141:
        /* <DEDUP_REMOVED lines=9> */
.L_x_143:
[----:B------:R-:W-:-:S04]  /*3c50*/  UIADD3 UR4, UPT, UPT, UR4, 0x1, URZ ;  /* 0x0000000104047890 */ /* 0x000fc8000fffe0ff */
[----:B------:R-:W-:-:S04]  /*3c60*/  UISETP.NE.AND UP0, UPT, UR4, 0x4, UPT ;  /* 0x000000040400788c */ /* 0x000fc8000bf05270 */
[----:B------:R-:W-:Y:S02]  /*3c70*/  USEL UR5, URZ, 0x1, UP0 ;  /* 0x00000001ff057887 */ /* 0x000fe40008000000 */
[----:B------:R-:W-:-:S04]  /*3c80*/  USEL UR4, UR4, URZ, UP0 ;  /* 0x000000ff04047287 */ /* 0x000fc80008000000 */
[----:B------:R-:W-:Y:S01]  /*3c90*/  ULEA UR4, UR4, UR26, 0x3 ;  /* 0x0000001a04047291 */ /* 0x000fe2000f8e18ff */
[----:B-1----:R-:W-:-:S04]  /*3ca0*/  LOP3.LUT R3, R2, UR5, RZ, 0x3c, !PT ;  /* 0x0000000502037c12 */ /* 0x002fc8000f8e3cff */
[----:B------:R-:W-:-:S04]  /*3cb0*/  SHF.L.U32 R3, R3, 0x1f, RZ ;  /* 0x0000001f03037819 */ /* 0x000fc800000006ff */
[----:B------:R-:W1:Y:S02]  /*3cc0*/  SYNCS.PHASECHK.TRANS64.TRYWAIT P0, [UR4], R3 ;  /* 0x00000003ff0075a7 */ /* 0x000e640008001104 */
[----:B-1----:R-:W-:Y:S05]  /*3cd0*/  @!P0 BRA `(.L_x_72) ;  /* 0x00000054001c8947 */ /* 0x002fea0003800000 */
.L_x_145:
[----:B------:R-:W-:Y:S01]  /*3ce0*/  NOP ;  /* 0x0000000000007918 */ /* 0x000fe20000000000 */
[----:B-1----:R-:W1:Y:S01]  /*3cf0*/  LDS R0, [UR8+0x14] ;  /* 0x00001408ff007984 */ /* 0x002e620008000800 */
[----:B------:R-:W-:Y:S01]  /*3d00*/  ULOP3.LUT UR4, UR42, 0xffff, URZ, 0xc0, !UPT ;  /* 0x0000ffff2a047892 */ /* 0x000fe2000f8ec0ff */
[----:B------:R-:W-:Y:S01]  /*3d10*/  UMOV UR5, 0xffff ;  /* 0x0000ffff00057882 */ /* 0x000fe20000000000 */
[----:B------:R-:W-:Y:S02]  /*3d20*/  UMOV UR6, 0x1 ;  /* 0x0000000100067882 */ /* 0x000fe40000000000 */
[----:B------:R-:W-:-:S04]  /*3d30*/  USHF.R.U32.HI UR4, URZ, 0x5, UR4 ;  /* 0x00000005ff047899 */ /* 0x000fc80008011604 */
[----:B------:R-:W-:Y:S02]  /*3d40*/  USHF.L.U32 UR5, UR5, UR4, URZ ;  /* 0x0000000405057299 */ /* 0x000fe400080006ff */
[----:B------:R-:W-:-:S04]  /*3d50*/  USHF.L.U32 UR4, UR6, UR4, URZ ;  /* 0x0000000406047299 */ /* 0x000fc800080006ff */
[----:B-1----:R-:W-:-:S04]  /*3d60*/  LOP3.LUT R0, R0, UR5, RZ, 0xc0, !PT ;  /* 0x0000000500007c12 */ /* 0x002fc8000f8ec0ff */
[----:B------:R-:W-:-:S13]  /*3d70*/  ISETP.NE.AND P0, PT, R0, UR5, PT ;  /* 0x0000000500007c0c */ /* 0x000fda000bf05270 */
[----:B------:R-:W-:Y:S05]  /*3d80*/  @P0 BRA `(.L_x_73) ;  /* 0x0000000000580947 */ /* 0x000fea0003800000 */
[----:B------:R-:W1:Y:S02]  /*3d90*/  LDS R0, [UR8+0x18] ;  /* 0x00001808ff007984 */ /* 0x000e640008000800 */
[----:B-1----:R-:W-:-:S04]  /*3da0*/  LOP3.LUT R0, R0, UR4, RZ, 0xc0, !PT ;  /* 0x0000000400007c12 */ /* 0x002fc8000f8ec0ff */
[----:B------:R-:W-:-:S13]  /*3db0*/  ISETP.NE.AND P0, PT, R0, UR4, PT ;  /* 0x0000000400007c0c */ /* 0x000fda000bf05270 */
[----:B------:R-:W-:Y:S05]  /*3dc0*/  @P0 BRA `(.L_x_74) ;  /* 0x00000000003c0947 */ /* 0x000fea0003800000 */
[----:B------:R-:W1:Y:S01]  /*3dd0*/  S2R R2, SR_LANEID ;  /* 0x0000000000027919 */ /* 0x000e620000000000 */
[----:B------:R-:W-:Y:S01]  /*3de0*/  ULOP3.LUT UR5, URZ, UR5, URZ, 0x33, !UPT ;  /* 0x00000005ff057292 */ /* 0x000fe2000f8e33ff */
[----:B------:R-:W-:Y:S01]  /*3df0*/  LOP3.LUT R4, RZ, UR4, RZ, 0x33, !PT ;  /* 0x00000004ff047c12 */ /* 0x000fe2000f8e33ff */
[----:B------:R-:W-:Y:S02]  /*3e00*/  VOTEU.ANY UR4, UPT, PT ;  /* 0x0000000000047886 */ /* 0x000fe400038e0100 */
[----:B------:R-:W-:Y:S01]  /*3e10*/  UFLO.U32 UR4, UR4 ;  /* 0x00000004000472bd */ /* 0x000fe200080e0000 */
[----:B------:R-:W2:Y:S01]  /*3e20*/  REDUX UR6, R4 ;  /* 0x00000000040673c4 */ /* 0x000ea20000000000 */
[----:B------:R-:W-:-:S06]  /*3e30*/  IMAD.U32 R0, RZ, RZ, UR5 ;  /* 0x00000005ff007e24 */ /* 0x000fcc000f8e00ff */
[----:B------:R4:W-:Y:S01]  /*3e40*/  UTCATOMSWS.AND URZ, UR5 ;  /* 0x0000000500ff79e3 */ /* 0x0009e20008000000 */
[----:B------:R-:W3:Y:S01]  /*3e50*/  REDUX UR7, R0 ;  /* 0x00000000000773c4 */ /* 0x000ee20000000000 */
[----:B-1----:R-:W-:Y:S01]  /*3e60*/  ISETP.EQ.U32.AND P0, PT, R2, UR4, PT ;  /* 0x0000000402007c0c */ /* 0x002fe2000bf02070 */
[----:B--2---:R-:W-:Y:S01]  /*3e70*/  IMAD.U32 R2, RZ, RZ, UR6 ;  /* 0x00000006ff027e24 */ /* 0x004fe2000f8e00ff */
[----:B---3--:R-:W-:-:S11]  /*3e80*/  MOV R3, UR7 ;  /* 0x0000000700037c02 */ /* 0x008fd60008000f00 */
[----:B------:R4:W-:Y:S04]  /*3e90*/  @P0 ATOMS.AND RZ, [UR8+0x14], R3 ;  /* 0x00001403ffff098c */ /* 0x0009e8000a800008 */
[----:B------:R4:W-:Y:S01]  /*3ea0*/  @P0 ATOMS.AND RZ, [UR8+0x18], R2 ;  /* 0x00001802ffff098c */ /* 0x0009e2000a800008 */
[----:B------:R-:W-:Y:S05]  /*3eb0*/  BRA `(.L_x_75) ;  /* 0x0000000000147947 */ /* 0x000fea0003800000 */
.L_x_74:
[----:B------:R-:W-:Y:S02]  /*3ec0*/  MOV R2, 0x3ee0 ;  /* 0x00003ee000027802 */ /* 0x000fe40000000f00 */
[----:B---3-5:R-:W-:Y:S05]  /*3ed0*/  CALL.REL.NOINC `($__internal_0_$__cuda_sm10x_tcgen05_guardrail_trap_col_being_dealloced_not_returned_by_alloc) ;  /* 0x0000005400787944 */ /* 0x028fea0003c00000 */
[----:B------:R-:W-:Y:S05]  /*3ee0*/  BRA `(.L_x_75) ;  /* 0x0000000000087947 */ /* 0x000fea0003800000 */
.L_x_73:
[----:B------:R-:W-:Y:S02]  /*3ef0*/  MOV R2, 0x3f10 ;  /* 0x00003f1000027802 */ /* 0x000fe40000000f00 */
[----:B---3-5:R-:W-:Y:S05]  /*3f00*/  CALL.REL.NOINC `($__internal_2_$__cuda_sm10x_tcgen05_guardrail_trap_unallocated_columns_being_dealloced) ;  /* 0x0000005400847944 */ /* 0x028fea0003c00000 */
.L_x_75:
[----:B------:R-:W-:Y:S01]  /*3f10*/  NOP ;  /* 0x0000000000007918 */ /* 0x000fe20000000000 */
[----:B----4-:R-:W-:Y:S05]  /*3f20*/  EXIT ;  /* 0x000000000000794d */ /* 0x010fea0003800000 */
.L_x_57:
[----:B------:R-:W-:-:S09]  /*3f30*/  UISETP.NE.OR UP0, UPT, UR17, 0x3, !UP3 ;  /* 0x000000031100788c */ /* 0x000fd2000df05670 */
[----:B------:R-:W-:Y:S05]  /*3f40*/  BRA.U UP0, `(.L_x_76) ;  /* 0x0000000d00807547 */ /* 0x000fea000b800000 */
[----:B------:R-:W1:Y:S01]  /*3f50*/  LDCU UR32, c[0x0][0x370] ;  /* 0x00006e00ff2077ac */ /* 0x000e620008000800 */
[----:B------:R-:W2:Y:S01]  /*3f60*/  LDC.64 R16, c[0x0][0x348] ;  /* 0x0000d200ff107b82 */ /* 0x000ea20000000a00 */
[----:B------:R-:W-:Y:S02]  /*3f70*/  HFMA2 R13, -RZ, RZ, 0, 0 ;  /* 0x00000000ff0d7431 */ /* 0x000fe400000001ff */
[----:B------:R-:W-:Y:S01]  /*3f80*/  IMAD.MOV.U32 R15, RZ, RZ, 0x1 ;  /* 0x00000001ff0f7424 */ /* 0x000fe200078e00ff */
[----:B------:R-:W1:Y:S01]  /*3f90*/  LDCU.128 UR28, c[0x0][0xb10] ;  /* 0x00016200ff1c77ac */ /* 0x000e620008000c00 */
[----:B------:R-:W-:Y:S01]  /*3fa0*/  IMAD.MOV.U32 R14, RZ, RZ, RZ ;  /* 0x000000ffff0e7224 */ /* 0x000fe200078e00ff */
[----:B------:R-:W-:Y:S01]  /*3fb0*/  MOV R7, 0x2000 ;  /* 0x0000200000077802 */ /* 0x000fe20000000f00 */
[----:B------:R-:W3:Y:S01]  /*3fc0*/  LDCU UR27, c[0x0][0x374] ;  /* 0x00006e80ff1b77ac */ /* 0x000ee20008000800 */
[----:B------:R-:W4:Y:S01]  /*3fd0*/  LDC.64 R2, c[0x0][0x888] ;  /* 0x00022200ff027b82 */ /* 0x000f220000000a00 */
[----:B------:R-:W3:Y:S01]  /*3fe0*/  LDCU UR15, c[0x0][0xb0c] ;  /* 0x00016180ff0f77ac */ /* 0x000ee20008000800 */
[----:B------:R-:W2:Y:S06]  /*3ff0*/  LDCU UR38, c[0x0][0xb20] ;  /* 0x00016400ff2677ac */ /* 0x000eac0008000800 */
[----:B------:R-:W4:Y:S01]  /*4000*/  LDC.64 R4, c[0x0][0x890] ;  /* 0x00022400ff047b82 */ /* 0x000f220000000a00 */
[----:B------:R-:W2:Y:S01]  /*4010*/  LDCU UR4, c[0x0][0xb30] ;  /* 0x00016600ff0477ac */ /* 0x000ea20008000800 */
[----:B------:R-:W-:Y:S01]  /*4020*/  UMOV UR21, 0x400 ;  /* 0x0000040000157882 */ /* 0x000fe20000000000 */
[----:B-1----:R-:W-:-:S02]  /*4030*/  UIMAD.WIDE.U32 UR6, UR32, UR28, URZ ;  /* 0x0000001c200672a5 */ /* 0x002fc4000f8e00ff */
[----:B---3--:R-:W-:Y:S02]  /*4040*/  UIMAD.WIDE.U32 UR8, UR27, UR31, URZ ;  /* 0x0000001f1b0872a5 */ /* 0x008fe4000f8e00ff */
[----:B------:R-:W-:Y:S02]  /*4050*/  ULEA UR21, UR45, UR21, 0x18 ;  /* 0x000000152d157291 */ /* 0x000fe4000f8ec0ff */
[----:B------:R-:W-:Y:S02]  /*4060*/  UPLOP3.LUT UP3, UPT, UPT, UPT, UPT, 0x40, 0x4 ;  /* 0x000000000004789c */ /* 0x000fe40003f6e870 */
[----:B------:R-:W-:Y:S01]  /*4070*/  UIADD3 UR33, UPT, UPT, UR21, 0x68, URZ ;  /* 0x0000006815217890 */ /* 0x000fe2000fffe0ff */
[----:B------:R-:W-:Y:S01]  /*4080*/  UMOV UR6, UR7 ;  /* 0x0000000700067c82 */ /* 0x000fe20008000000 */
[----:B------:R-:W-:Y:S01]  /*4090*/  UMOV UR34, UR9 ;  /* 0x0000000900227c82 */ /* 0x000fe20008000000 */
[----:B------:R-:W-:Y:S02]  /*40a0*/  UISETP.GE.AND UP0, UPT, UR42, 0x1, UPT ;  /* 0x000000012a00788c */ /* 0x000fe4000bf06270 */
[----:B------:R-:W-:Y:S01]  /*40b0*/  UISETP.NE.AND UP4, UPT, UR42, 0x1, UPT ;  /* 0x000000012a00788c */ /* 0x000fe2000bf85270 */
[----:B------:R-:W1:Y:S01]  /*40c0*/  LDCU.64 UR22, c[0x0][0xb28] ;  /* 0x00016500ff1677ac */ /* 0x000e620008000a00 */
[----:B------:R-:W-:-:S02]  /*40d0*/  UISETP.NE.AND UP6, UPT, UR15, 0x1, UPT ;  /* 0x000000010f00788c */ /* 0x000fc4000bfc5270 */
[----:B------:R-:W-:Y:S02]  /*40e0*/  UISETP.NE.AND UP5, UPT, UR30, 0x1, UPT ;  /* 0x000000011e00788c */ /* 0x000fe4000bfa5270 */
[----:B------:R-:W-:Y:S02]  /*40f0*/  UIADD3 UR17, UPT, UPT, UR21, 0x60, URZ ;  /* 0x0000006015117890 */ /* 0x000fe4000fffe0ff */
[----:B------:R-:W-:Y:S02]  /*4100*/  UPRMT UR33, UR45, 0x654, UR33 ;  /* 0x000006542d217896 */ /* 0x000fe40008000021 */
[----:B------:R-:W-:Y:S02]  /*4110*/  USHF.R.U32.HI UR35, URZ, UR29, UR6 ;  /* 0x0000001dff237299 */ /* 0x000fe40008011606 */
[----:B--2---:R-:W-:Y:S02]  /*4120*/  USHF.R.U32.HI UR34, URZ, UR38, UR34 ;  /* 0x00000026ff227299 */ /* 0x004fe40008011622 */
[----:B------:R-:W-:-:S11]  /*4130*/  UISETP.NE.AND UP2, UPT, UR4, 0x1, UPT ;  /* 0x000000010400788c */ /* 0x000fd6000bf45270 */
.L_x_85:
[C---:B------:R-:W-:Y:S02]  /*4140*/  LEA R12, R14.reuse, UR21, 0x3 ;  /* 0x000000150e0c7c11 */ /* 0x040fe4000f8e18ff */
[----:B------:R-:W-:Y:S02]  /*4150*/  SHF.L.U32 R9, R13, 0x1f, RZ ;  /* 0x0000001f0d097819 */ /* 0x000fe400000006ff */
[----:B------:R-:W-:Y:S02]  /*4160*/  LEA R10, R14, UR21, 0x4 ;  /* 0x000000150e0a7c11 */ /* 0x000fe4000f8e20ff */
[----:B--2---:R-:W2:Y:S02]  /*4170*/  SYNCS.PHASECHK.TRANS64.TRYWAIT P0, [R12+URZ+0x90], R9 ;  /* 0x000090090c0075a7 */ /* 0x004ea400080011ff */
[----:B--2---:R-:W-:Y:S05]  /*4180*/  @!P0 BRA `(.L_x_77) ;  /* 0x0000005000088947 */ /* 0x004fea0003800000 */
.L_x_146:
[----:B--2---:R-:W2:Y:S01]  /*4190*/  LDS.128 R8, [R10+0x120] ;  /* 0x000120000a087984 */ /* 0x004ea20000000c00 */
[----:B------:R-:W-:Y:S01]  /*41a0*/  UISETP.GE.AND UP0, UPT, UR42, 0x1, UPT ;  /* 0x000000012a00788c */ /* 0x000fe2000bf06270 */
[----:B------:R-:W-:Y:S01]  /*41b0*/  @!PT LDS RZ, [RZ] ;  /* 0x00000000fffff984 */ /* 0x000fe20000000800 */
[----:B------:R-:W-:Y:S01]  /*41c0*/  @!PT LDS RZ, [RZ] ;  /* 0x00000000fffff984 */ /* 0x000fe20000000800 */
[----:B------:R-:W-:Y:S01]  /*41d0*/  @!PT LDS RZ, [RZ] ;  /* 0x00000000fffff984 */ /* 0x000fe20000000800 */
[----:B------:R-:W-:Y:S01]  /*41e0*/  @!PT LDS RZ, [RZ] ;  /* 0x00000000fffff984 */ /* 0x000fe20000000800 */
[----:B------:R3:W-:Y:S06]  /*41f0*/  MEMBAR.ALL.CTA ;  /* 0x0000000000007992 */ /* 0x0007ec0000008000 */
[----:B---3--:R-:W3:Y:S01]  /*4200*/  FENCE.VIEW.ASYNC.S ;  /* 0x00000000000073c6 */ /* 0x008ee20000000000 */
[----:B--2---:R-:W-:Y:S11]  /*4210*/  LOP3.LUT P0, RZ, R10, 0x1, RZ, 0xc0, !PT ;  /* 0x000000010aff7812 */ /* 0x004ff6000780c0ff */
[----:B------:R-:W-:Y:S02]  /*4220*/  @!UPT UIADD3 URZ, UPT, UPT, URZ, URZ, URZ ;  /* 0x000000fffffff290 */ /* 0x000fe4000fffe0ff */
[----:B---3--:R-:W-:Y:S01]  /*4230*/  VOTEU.ANY UP1, P0 ;  /* 0x0000000000ff7886 */ /* 0x008fe20000020100 */
[----:B------:R-:W-:Y:S11]  /*4240*/  PLOP3.LUT P0, PT, PT, PT, UP1, 0x80, 0x8 ;  /* 0x000000000008781c */ /* 0x000ff60003f0f018 */
[----:B------:R-:W-:Y:S02]  /*4250*/  @!UPT UIADD3 URZ, UPT, UPT, URZ, URZ, URZ ;  /* 0x000000fffffff290 */ /* 0x000fe4000fffe0ff */
[----:B------:R-:W-:Y:S02]  /*4260*/  @P0 SHF.R.U32.HI R0, RZ, 0x10, R9 ;  /* 0x00000010ff000819 */ /* 0x000fe40000011609 */
[----:B------:R-:W-:Y:S02]  /*4270*/  @P0 MOV R6, R8 ;  /* 0x0000000800060202 */ /* 0x000fe40000000f00 */
[----:B------:R-:W-:Y:S01]  /*4280*/  @P0 R2UR UR4, R0 ;  /* 0x00000000000402ca */ /* 0x000fe200000e0000 */
[----:B------:R-:W-:Y:S01]  /*4290*/  VIADD R0, R12, 0xa0 ;  /* 0x000000a00c007836 */ /* 0x000fe20000000000 */
[----:B------:R-:W-:Y:S02]  /*42a0*/  @P0 LOP3.LUT R8, R9, 0xffff, RZ, 0xc0, !PT ;  /* 0x0000ffff09080812 */ /* 0x000fe400078ec0ff */
[----:B------:R-:W-:Y:S02]  /*42b0*/  @P0 R2UR UR6, R6 ;  /* 0x00000000060602ca */ /* 0x000fe400000e0000 */
[----:B------:R-:W-:Y:S02]  /*42c0*/  PRMT R0, RZ, 0x654, R0 ;  /* 0x00000654ff007816 */ /* 0x000fe40000000000 */
[----:B------:R-:W-:Y:S02]  /*42d0*/  @P0 R2UR UR5, R8 ;  /* 0x00000000080502ca */ /* 0x000fe400000e0000 */
[----:B------:R2:W-:Y:S03]  /*42e0*/  SYNCS.ARRIVE.TRANS64.RED.A1T0 RZ, [R0+URZ], RZ ;  /* 0x000000ff00ff79a7 */ /* 0x0005e600081004ff */
[----:B------:R-:W-:Y:S04]  /*42f0*/  @UP1 UMOV UR26, UR4 ;  /* 0x00000004001a1c82 */ /* 0x000fe80008000000 */
[----:B------:R-:W-:Y:S04]  /*4300*/  @UP1 UMOV UR14, UR6 ;  /* 0x00000006000e1c82 */ /* 0x000fe80008000000 */
[----:B------:R-:W-:Y:S01]  /*4310*/  @UP1 UMOV UR13, UR5 ;  /* 0x00000005000d1c82 */ /* 0x000fe20008000000 */
[----:B------:R-:W-:Y:S05]  /*4320*/  BRA.U !UP0, `(.L_x_78) ;  /* 0x0000000108a47547 */ /* 0x000fea000b800000 */
[----:B------:R-:W-:Y:S02]  /*4330*/  UIMAD.WIDE.U32 UR8, UR13, UR31, URZ ;  /* 0x0000001f0d0872a5 */ /* 0x000fe4000f8e00ff */
[----:B------:R-:W-:Y:S02]  /*4340*/  UIMAD.WIDE.U32 UR10, UR14, UR28, URZ ;  /* 0x0000001c0e0a72a5 */ /* 0x000fe4000f8e00ff */
[----:B------:R-:W-:Y:S02]  /*4350*/  USEL UR4, UR27, UR34, !UP5 ;  /* 0x000000221b047287 */ /* 0x000fe4000e800000 */
[----:B------:R-:W-:Y:S02]  /*4360*/  USEL UR7, UR32, UR35, !UP6 ;  /* 0x0000002320077287 */ /* 0x000fe4000f000000 */
[----:B-1----:R-:W-:Y:S02]  /*4370*/  UIMAD.WIDE.U32 UR18, UR4, UR22, URZ ;  /* 0x00000016041272a5 */ /* 0x002fe4000f8e00ff */
[----:B------:R-:W-:Y:S01]  /*4380*/  UIMAD.WIDE.U32 UR24, UR7, UR22, URZ ;  /* 0x00000016071872a5 */ /* 0x000fe2000f8e00ff */
[----:B------:R-:W-:Y:S02]  /*4390*/  UMOV UR5, UR9 ;  /* 0x0000000900057c82 */ /* 0x000fe40008000000 */
[----:B------:R-:W-:Y:S03]  /*43a0*/  USHF.R.U32.HI UR6, URZ, UR38, UR5 ;  /* 0x00000026ff067299 */ /* 0x000fe60008011605 */
[----:B------:R-:W-:Y:S01]  /*43b0*/  UMOV UR5, UR11 ;  /* 0x0000000b00057c82 */ /* 0x000fe20008000000 */
[----:B------:R-:W-:Y:S02]  /*43c0*/  USEL UR6, UR13, UR6, !UP5 ;  /* 0x000000060d067287 */ /* 0x000fe4000e800000 */
[----:B------:R-:W-:Y:S02]  /*43d0*/  USHF.R.U32.HI UR8, URZ, UR29, UR5 ;  /* 0x0000001dff087299 */ /* 0x000fe40008011605 */
[----:B------:R-:W-:Y:S01]  /*43e0*/  UIMAD.WIDE.U32 UR10, UR6, UR22, URZ ;  /* 0x00000016060a72a5 */ /* 0x000fe2000f8e00ff */
[----:B------:R-:W-:Y:S02]  /*43f0*/  UMOV UR5, UR19 ;  /* 0x0000001300057c82 */ /* 0x000fe40008000000 */
[----:B------:R-:W-:Y:S03]  /*4400*/  @UP4 USHF.R.U32.HI UR4, URZ, UR23, UR5 ;  /* 0x00000017ff044299 */ /* 0x000fe60008011605 */
[----:B------:R-:W-:Y:S01]  /*4410*/  UMOV UR5, UR25 ;  /* 0x0000001900057c82 */ /* 0x000fe20008000000 */
[----:B------:R-:W-:Y:S02]  /*4420*/  UIMAD UR4, UR42, UR4, URZ ;  /* 0x000000042a0472a4 */ /* 0x000fe4000f8e02ff */
[----:B------:R-:W-:Y:S02]  /*4430*/  @UP4 USHF.R.U32.HI UR7, URZ, UR23, UR5 ;  /* 0x00000017ff074299 */ /* 0x000fe40008011605 */
[----:B------:R-:W-:Y:S02]  /*4440*/  USEL UR5, UR14, UR8, !UP6 ;  /* 0x000000080e057287 */ /* 0x000fe4000f000000 */
[----:B------:R-:W-:Y:S02]  /*4450*/  UIMAD UR8, UR42, UR7, URZ ;  /* 0x000000072a0872a4 */ /* 0x000fe4000f8e02ff */
[----:B------:R-:W-:Y:S03]  /*4460*/  UISETP.GE.AND UP0, UPT, UR6, UR4, UPT ;  /* 0x000000040600728c */ /* 0x000fe6000bf06270 */
[----:B------:R-:W-:Y:S01]  /*4470*/  UMOV UR4, UR11 ;  /* 0x0000000b00047c82 */ /* 0x000fe20008000000 */
[----:B------:R-:W-:Y:S02]  /*4480*/  UISETP.GE.OR UP0, UPT, UR5, UR8, UP0 ;  /* 0x000000080500728c */ /* 0x000fe40008706670 */
[----:B------:R-:W-:Y:S02]  /*4490*/  USHF.R.U32.HI UR4, URZ, UR23, UR4 ;  /* 0x00000017ff047299 */ /* 0x000fe40008011604 */
[----:B------:R-:W-:Y:S02]  /*44a0*/  UIMAD.WIDE.U32 UR8, UR5, UR22, URZ ;  /* 0x00000016050872a5 */ /* 0x000fe4000f8e00ff */
[----:B------:R-:W-:Y:S04]  /*44b0*/  USEL UR10, UR6, UR4, !UP4 ;  /* 0x00000004060a7287 */ /* 0x000fe8000e000000 */
[----:B------:R-:W-:Y:S01]  /*44c0*/  UIADD3 UR11, UPT, UPT, -UR10, URZ, URZ ;  /* 0x000000ff0a0b7290 */ /* 0x000fe2000fffe1ff */
[----:B------:R-:W-:Y:S02]  /*44d0*/  @!UP0 UMOV UR4, UR9 ;  /* 0x0000000900048c82 */ /* 0x000fe40008000000 */
[----:B------:R-:W-:Y:S02]  /*44e0*/  @!UP0 USHF.R.U32.HI UR4, URZ, UR23, UR4 ;  /* 0x00000017ff048299 */ /* 0x000fe40008011604 */
[----:B------:R-:W-:Y:S02]  /*44f0*/  UIMAD UR8, UR42, UR11, UR6 ;  /* 0x0000000b2a0872a4 */ /* 0x000fe4000f8e0206 */
[----:B------:R-:W-:Y:S04]  /*4500*/  @!UP0 USEL UR4, UR5, UR4, !UP4 ;  /* 0x0000000405048287 */ /* 0x000fe8000e000000 */
[----:B------:R-:W-:Y:S02]  /*4510*/  @!UP0 UIMAD UR8, UR7, UR8, UR4 ;  /* 0x00000008070882a4 */ /* 0x000fe4000f8e0204 */
[----:B------:R-:W-:Y:S02]  /*4520*/  @!UP0 UIADD3 UR9, UPT, UPT, UR10, -UR4, URZ ;  /* 0x800000040a098290 */ /* 0x000fe4000fffe0ff */
[----:B------:R-:W-:Y:S02]  /*4530*/  UIADD3 UR4, UPT, UPT, -UR5, URZ, URZ ;  /* 0x000000ff05047290 */ /* 0x000fe4000fffe1ff */
[----:B------:R-:W-:Y:S02]  /*4540*/  UIADD3 UR7, UPT, UPT, -UR6, URZ, URZ ;  /* 0x000000ff06077290 */ /* 0x000fe4000fffe1ff */
[----:B------:R-:W-:Y:S02]  /*4550*/  @!UP0 UIMAD UR6, UR9, UR42, UR5 ;  /* 0x0000002a090682a4 */ /* 0x000fe4000f8e0205 */
[----:B------:R-:W-:Y:S02]  /*4560*/  UIMAD UR14, UR15, UR4, UR14 ;  /* 0x000000040f0e72a4 */ /* 0x000fe4000f8e020e */
[----:B------:R-:W-:Y:S01]  /*4570*/  UIMAD UR13, UR30, UR7, UR13 ;  /* 0x000000071e0d72a4 */ /* 0x000fe2000f8e020d */
[----:B------:R-:W-:Y:S02]  /*4580*/  @!UP0 UMOV UR5, UR8 ;  /* 0x0000000800058c82 */ /* 0x000fe40008000000 */
[----:B------:R-:W-:Y:S02]  /*4590*/  UIMAD UR14, UR5, UR15, UR14 ;  /* 0x0000000f050e72a4 */ /* 0x000fe4000f8e020e */
[----:B------:R-:W-:Y:S11]  /*45a0*/  UIMAD UR13, UR6, UR30, UR13 ;  /* 0x0000001e060d72a4 */ /* 0x000ff6000f8e020d */
[----:B------:R-:W-:Y:S01]  /*45b0*/  @!UPT UIADD3 URZ, UPT, UPT, URZ, URZ, URZ ;  /* 0x000000fffffff290 */ /* 0x000fe2000fffe0ff */
.L_x_78:
[----:B------:R-:W3:Y:S01]  /*45c0*/  @!UP2 LDCU.128 UR8, c[0x0][0xb10] ;  /* 0x00016200ff08a7ac */ /* 0x000ee20008000c00 */
[C---:B----4-:R-:W-:Y:S02]  /*45d0*/  ISETP.NE.U32.AND P1, PT, R4.reuse, RZ, PT ;  /* 0x000000ff0400720c */ /* 0x050fe40003f25070 */
[----:B------:R-:W-:Y:S02]  /*45e0*/  ISETP.NE.U32.AND P0, PT, R4, RZ, PT ;  /* 0x000000ff0400720c */ /* 0x000fe40003f05070 */
[C---:B------:R-:W-:Y:S02]  /*45f0*/  ISETP.NE.AND.EX P1, PT, R5.reuse, RZ, PT, P1 ;  /* 0x000000ff0500720c */ /* 0x040fe40003f25310 */
[----:B------:R-:W-:Y:S01]  /*4600*/  ISETP.NE.AND.EX P0, PT, R5, RZ, PT, P0 ;  /* 0x000000ff0500720c */ /* 0x000fe20003f05300 */
[----:B------:R-:W4:Y:S01]  /*4610*/  @!UP2 LDCU UR5, c[0x0][0xb0c] ;  /* 0x00016180ff05a7ac */ /* 0x000f220008000800 */
[----:B------:R-:W-:Y:S01]  /*4620*/  SHF.L.U32 R9, R15, 0x1f, RZ ;  /* 0x0000001f0f097819 */ /* 0x000fe200000006ff */
[----:B------:R-:W-:Y:S02]  /*4630*/  USHF.L.U32 UR19, UR16, 0x7, URZ ;  /* 0x0000000710137899 */ /* 0x000fe400080006ff */
[----:B------:R-:W-:Y:S02]  /*4640*/  USHF.L.U32 UR18, UR20, 0x7, URZ ;  /* 0x0000000714127899 */ /* 0x000fe400080006ff */
[----:B---3--:R-:W-:Y:S07]  /*4650*/  UIMAD.WIDE.U32 UR6, UR14, UR8, URZ ;  /* 0x000000080e0672a5 */ /* 0x008fee000f8e00ff */
[----:B------:R-:W-:Y:S01]  /*4660*/  @!UP2 UMOV UR4, UR7 ;  /* 0x000000070004ac82 */ /* 0x000fe20008000000 */
[----:B----4-:R-:W-:Y:S02]  /*4670*/  @!UP2 UISETP.NE.AND UP0, UPT, UR5, 0x1, UPT ;  /* 0x000000010500a88c */ /* 0x010fe4000bf05270 */
[----:B------:R-:W-:Y:S02]  /*4680*/  @!UP2 USHF.R.U32.HI UR4, URZ, UR9, UR4 ;  /* 0x00000009ff04a299 */ /* 0x000fe40008011604 */
[----:B------:R-:W-:Y:S02]  /*4690*/  UIMAD.WIDE.U32 UR6, UR13, UR11, URZ ;  /* 0x0000000b0d0672a5 */ /* 0x000fe4000f8e00ff */
[----:B------:R-:W-:Y:S02]  /*46a0*/  @!UP2 USEL UR8, UR14, UR4, !UP0 ;  /* 0x000000040e08a287 */ /* 0x000fe4000c000000 */
[----:B------:R-:W-:Y:S03]  /*46b0*/  @!UP2 UISETP.NE.AND UP0, UPT, UR10, 0x1, UPT ;  /* 0x000000010a00a88c */ /* 0x000fe6000bf05270 */
[----:B------:R-:W-:Y:S02]  /*46c0*/  @!UP2 UMOV UR6, UR7 ;  /* 0x000000070006ac82 */ /* 0x000fe40008000000 */
[----:B------:R-:W3:Y:S02]  /*46d0*/  @!UP2 LDCU UR4, c[0x0][0xb20] ;  /* 0x00016400ff04a7ac */ /* 0x000ee40008000800 */
[----:B---3--:R-:W-:Y:S04]  /*46e0*/  @!UP2 USHF.R.U32.HI UR6, URZ, UR4, UR6 ;  /* 0x00000004ff06a299 */ /* 0x008fe80008011606 */
[----:B------:R-:W-:Y:S04]  /*46f0*/  @!UP2 USEL UR6, UR13, UR6, !UP0 ;  /* 0x000000060d06a287 */ /* 0x000fe8000c000000 */
[----:B------:R-:W-:Y:S02]  /*4700*/  @!UP2 UIADD3 UR4, UPT, UPT, -UR8, UR6, URZ ;  /* 0x000000060804a290 */ /* 0x000fe4000fffe1ff */
[----:B------:R-:W-:Y:S02]  /*4710*/  @!UP2 UIADD3 UR6, UPT, UPT, UR8, -UR6, URZ ;  /* 0x800000060806a290 */ /* 0x000fe4000fffe0ff */
[----:B------:R-:W-:Y:S02]  /*4720*/  @!UP2 UIMAD UR14, UR4, UR5, UR14 ;  /* 0x00000005040ea2a4 */ /* 0x000fe4000f8e020e */
[----:B------:R-:W-:Y:S01]  /*4730*/  @!UP2 UIMAD UR13, UR6, UR10, UR13 ;  /* 0x0000000a060da2a4 */ /* 0x000fe2000f8e020d */
[----:B------:R-:W-:Y:S11]  /*4740*/  BRA.U UP3, `(.L_x_79) ;  /* 0x0000000103107547 */ /* 0x000ff6000b800000 */
[----:B--2---:R-:W-:Y:S04]  /*4750*/  MOV R0, UR37 ;  /* 0x0000002500007c02 */ /* 0x004fe80008000f00 */
[----:B------:R-:W-:Y:S04]  /*4760*/  SHF.L.U32 R11, R0, 0x1f, RZ ;  /* 0x0000001f000b7819 */ /* 0x000fe800000006ff */
[----:B------:R-:W2:Y:S02]  /*4770*/  SYNCS.PHASECHK.TRANS64.TRYWAIT P2, [UR21+0x88], R11 ;  /* 0x0000880bff0075a7 */ /* 0x000ea40008041115 */
[----:B--2---:R-:W-:Y:S05]  /*4780*/  @!P2 BRA `(.L_x_80) ;  /* 0x00000048009ca947 */ /* 0x004fea0003800000 */
.L_x_79:
[----:B------:R-:W-:Y:S05]  /*4790*/  @!P1 BRA `(.L_x_81) ;  /* 0x0000000000309947 */ /* 0x000fea0003800000 */
[----:B------:R-:W-:Y:S01]  /*47a0*/  ISETP.NE.U32.AND P1, PT, R2, RZ, PT ;  /* 0x000000ff0200720c */ /* 0x000fe20003f25070 */
[----:B------:R-:W3:Y:S01]  /*47b0*/  LDCU.64 UR4, c[0x0][0x358] ;  /* 0x00006b00ff0477ac */ /* 0x000ee20008000a00 */
[----:B------:R-:W-:Y:S02]  /*47c0*/  IMAD.MOV.U32 R158, RZ, RZ, 0x1 ;  /* 0x00000001ff9e7424 */ /* 0x000fe400078e00ff */
[----:B------:R-:W-:Y:S11]  /*47d0*/  ISETP.NE.AND.EX P1, PT, R3, RZ, PT, P1 ;  /* 0x000000ff0300720c */ /* 0x000ff60003f25310 */
[----:B------:R-:W-:Y:S02]  /*47e0*/  @!UPT UIADD3 URZ, UPT, UPT, URZ, URZ, URZ ;  /* 0x000000fffffff290 */ /* 0x000fe4000fffe0ff */
[----:B--2---:R-:W2:Y:S01]  /*47f0*/  @P1 LDC.64 R10, c[0x0][0x888] ;  /* 0x00022200ff0a1b82 */ /* 0x004ea20000000a00 */
[----:B------:R-:W-:Y:S04]  /*4800*/  @P1 IMAD R0, R4, UR36, RZ ;  /* 0x0000002404001c24 */ /* 0x000fe8000f8e02ff */
[----:B--2---:R-:W-:Y:S04]  /*4810*/  @P1 IMAD.WIDE R10, R0, 0x4, R10 ;  /* 0x00000004000a1825 */ /* 0x004fe800078e020a */
[----:B------:R-:W-:Y:S01]  /*4820*/  HFMA2 R0, -RZ, RZ, 0, 5.9604644775390625e-08 ;  /* 0x00000001ff007431 */ /* 0x000fe200000001ff */
[----:B---3-5:R3:W5:Y:S04]  /*4830*/  @P1 LDG.E R73, desc[UR4][R10.64] ;  /* 0x000000040a491981 */ /* 0x028768000c1e1900 */
[----:B------:R-:W-:Y:S01]  /*4840*/  @!P1 PRMT R158, R0, 0x7610, R158 ;  /* 0x00007610009e9816 */ /* 0x000fe2000000009e */
[----:B---3--:R-:W4:Y:S06]  /*4850*/  @!P1 LDC R73, c[0x0][0x880] ;  /* 0x00022000ff499b82 */ /* 0x008f2c0000000800 */
.L_x_81:
[----:B----45:R-:W-:Y:S01]  /*4860*/  @!P0 FSETP.EQ.AND P1, PT, R73, RZ, PT ;  /* 0x000000ff4900820b */ /* 0x030fe20003f22000 */
[----:B------:R-:W-:Y:S01]  /*4870*/  @!UPT UIADD3 URZ, UPT, UPT, URZ, URZ, URZ ;  /* 0x000000fffffff290 */ /* 0x000fe2000fffe0ff */
[----:B------:R-:W-:Y:S11]  /*4880*/  @!P0 BRA `(.L_x_82) ;  /* 0x0000000000188947 */ /* 0x000ff60003800000 */
[----:B------:R-:W-:Y:S02]  /*4890*/  LOP3.LUT P0, RZ, R158, 0xff, RZ, 0xc0, !PT ;  /* 0x000000ff9eff7812 */ /* 0x000fe4000780c0ff */
[----:B------:R-:W-:Y:S04]  /*48a0*/  ISETP.NE.U32.AND P1, PT, R2, RZ, PT ;  /* 0x000000ff0200720c */ /* 0x000fe80003f25070 */
[----:B------:R-:W-:Y:S04]  /*48b0*/  ISETP.NE.AND.EX P1, PT, R3, RZ, PT, P1 ;  /* 0x000000ff0300720c */ /* 0x000fe80003f25310 */
[----:B------:R-:W-:Y:S03]  /*48c0*/  PLOP3.LUT P1, PT, P1, PT, PT, 0x8, 0x80 ;  /* 0x000000000080781c */ /* 0x000fe60000f2e170 */
[----:B------:R-:W-:Y:S11]  /*48d0*/  @P0 FSETP.EQ.AND P1, PT, R73, RZ, PT ;  /* 0x000000ff4900020b */ /* 0x000ff60003f22000 */
[----:B------:R-:W-:Y:S02]  /*48e0*/  @!UPT UIADD3 URZ, UPT, UPT, URZ, URZ, URZ ;  /* 0x000000fffffff290 */ /* 0x000fe4000fffe0ff */
.L_x_82:
[----:B------:R-:W3:Y:S01]  /*48f0*/  SYNCS.PHASECHK.TRANS64.TRYWAIT P2, [UR21+0x70], R9 ;  /* 0x00007009ff0075a7 */ /* 0x000ee20008041115 */
[----:B------:R-:W-:Y:S04]  /*4900*/  ELECT P0, URZ, PT ;  /* 0x0000000000ff782f */ /* 0x000fe80003800000 */
[----:B------:R-:W-:Y:S11]  /*4910*/  PLOP3.LUT P1, PT, P1, P0, PT, 0xf2, 0x2f ;  /* 0x00000000002f781c */ /* 0x000ff60000f21e72 */
[----:B------:R-:W-:Y:S02]  /*4920*/  @!UPT UIADD3 URZ, UPT, UPT, URZ, URZ, URZ ;  /* 0x000000fffffff290 */ /* 0x000fe4000fffe0ff */
[----:B------:R-:W-:Y:S05]  /*4930*/  @!P1 IADD3 R8, P0, PT, R16, 0x580, RZ ;  /* 0x0000058010089810 */ /* 0x000fea0007f1e0ff */
[----:B------:R-:W-:Y:S01]  /*4940*/  @!P1 IMAD.X R6, RZ, RZ, R17, P0 ;  /* 0x000000ffff069224 */ /* 0x000fe200000e0611 */
[----:B---3--:R-:W-:Y:S07]  /*4950*/  @!P2 BRA `(.L_x_83) ;  /* 0x000000480040a947 */ /* 0x008fee0003800000 */
.L_x_149:
[----:B------:R-:W-:Y:S01]  /*4960*/  @!P1 R2UR UR5, R8 ;  /* 0x00000000080592ca */ /* 0x000fe200000e0000 */
[----:B------:R-:W-:Y:S01]  /*4970*/  VOTEU.ALL UP0, P1 ;  /* 0x0000000000ff7886 */ /* 0x000fe20000800000 */
[----:B------:R-:W-:Y:S01]  /*4980*/  @!P1 R2UR UR4, R6 ;  /* 0x00000000060492ca */ /* 0x000fe200000e0000 */
[----:B--2---:R-:W-:Y:S01]  /*4990*/  @!P1 IMAD.MOV.U32 R0, RZ, RZ, 0x2000 ;  /* 0x00002000ff009424 */ /* 0x004fe200078e00ff */
[----:B------:R-:W-:Y:S01]  /*49a0*/  UMOV UR8, 0x0 ;  /* 0x0000000000087882 */ /* 0x000fe20000000000 */
[----:B------:R-:W-:Y:S01]  /*49b0*/  UMOV UR9, 0x10000000 ;  /* 0x1000000000097882 */ /* 0x000fe20000000000 */
[----:B------:R-:W-:Y:S01]  /*49c0*/  @!UP0 UIADD3 UR16, UPT, UPT, UR21, 0x200, URZ ;  /* 0x0000020015108890 */ /* 0x000fe2000fffe0ff */
[----:B------:R-:W-:Y:S01]  /*49d0*/  VIADD R14, R14, 0x1 ;  /* 0x000000010e0e7836 */ /* 0x000fe20000000000 */
[----:B------:R-:W-:Y:S01]  /*49e0*/  VOTEU.ALL UP0, P1 ;  /* 0x0000000000ff7886 */ /* 0x000fe20000800000 */
[----:B------:R-:W-:Y:S01]  /*49f0*/  UMOV UR20, UR36 ;  /* 0x0000002400147c82 */ /* 0x000fe20008000000 */
[----:B------:R-:W-:Y:S03]  /*4a00*/  UPRMT UR6, UR45, 0x654, UR17 ;  /* 0x000006542d067896 */ /* 0x000fe60008000011 */
[----:B------:R-:W-:Y:S02]  /*4a10*/  IMAD.U32 R10, RZ, RZ, UR5 ;  /* 0x00000005ff0a7e24 */ /* 0x000fe4000f8e00ff */
[----:B------:R-:W-:Y:S03]  /*4a20*/  IMAD.U32 R11, RZ, RZ, UR4 ;  /* 0x00000004ff0b7e24 */ /* 0x000fe6000f8e00ff */
[----:B------:R-:W-:Y:S02]  /*4a30*/  @!P1 R2UR UR4, R10 ;  /* 0x000000000a0492ca */ /* 0x000fe400000e0000 */
[----:B------:R-:W-:Y:S11]  /*4a40*/  @!P1 R2UR UR5, R11 ;  /* 0x000000000b0592ca */ /* 0x000ff600000e0000 */
[----:B------:R-:W-:Y:S02]  /*4a50*/  @!UPT UIADD3 URZ, UPT, UPT, URZ, URZ, URZ ;  /* 0x000000fffffff290 */ /* 0x000fe4000fffe0ff */
[----:B------:R2:W-:Y:S01]  /*4a60*/  @!UP0 UTMALDG.3D [UR16], [UR4], desc[UR8] ;  /* 0x00000810040085b4 */ /* 0x0005e20008011000 */
[----:B------:R2:W-:Y:S01]  /*4a70*/  @!P1 SYNCS.ARRIVE.TRANS64.RED.A0TR RZ, [UR21+0x60], R0 ;  /* 0x00006000ffff99a7 */ /* 0x0005e20008300415 */
[----:B------:R-:W-:Y:S01]  /*4a80*/  SYNCS.ARRIVE.TRANS64.RED.A1T0 RZ, [UR6], RZ ;  /* 0x000000ffffff79a7 */ /* 0x000fe20008100406 */
[----:B------:R-:W3:Y:S02]  /*4a90*/  SYNCS.PHASECHK.TRANS64.TRYWAIT P0, [UR21+0x78], R9 ;  /* 0x00007809ff0075a7 */ /* 0x000ee40008001115 */
[----:B--23--:R-:W-:Y:S05]  /*4aa0*/  @!P0 BRA `(.L_x_84) ;  /* 0x0000004800048947 */ /* 0x00cfea0003800000 */
.L_x_151:
[----:B------:R-:W-:Y:S01]  /*4ab0*/  @!P1 IADD3 R6, P0, PT, R16, 0x580, RZ ;  /* 0x0000058010069810 */ /* 0x000fe20007f1e0ff */
[----:B------:R-:W-:Y:S01]  /*4ac0*/  VOTEU.ALL UP0, P1 ;  /* 0x0000000000ff7886 */ /* 0x000fe20000800000 */
[----:B------:R-:W-:Y:S01]  /*4ad0*/  UMOV UR6, 0x0 ;  /* 0x0000000000067882 */ /* 0x000fe20000000000 */
[----:B------:R-:W-:Y:S01]  /*4ae0*/  UMOV UR7, 0x10000000 ;  /* 0x1000000000077882 */ /* 0x000fe20000000000 */
[----:B------:R-:W-:Y:S01]  /*4af0*/  @!P1 R2UR UR5, R6 ;  /* 0x00000000060592ca */ /* 0x000fe200000e0000 */
[----:B--2---:R-:W-:Y:S01]  /*4b00*/  @!P1 IMAD.X R0, RZ, RZ, R17, P0 ;  /* 0x000000ffff009224 */ /* 0x004fe200000e0611 */
[----:B------:R-:W-:Y:S01]  /*4b10*/  @!UP0 UIADD3 UR10, UPT, UPT, UR18, 0x40, URZ ;  /* 0x00000040120a8890 */ /* 0x000fe2000fffe0ff */
[----:B------:R-:W-:Y:S01]  /*4b20*/  R2UR UR16, R160 ;  /* 0x00000000a01072ca */ /* 0x000fe200000e0000 */
[----:B------:R-:W-:Y:S01]  /*4b30*/  @!UP0 UIADD3 UR8, UPT, UPT, UR21, 0x2200, URZ ;  /* 0x0000220015088890 */ /* 0x000fe2000fffe0ff */
[----:B------:R-:W-:Y:S01]  /*4b40*/  ISETP.NE.AND P0, PT, R14, 0x2, PT ;  /* 0x000000020e00780c */ /* 0x000fe20003f05270 */
[----:B------:R-:W-:Y:S01]  /*4b50*/  @!UP0 UIADD3 UR9, UPT, UPT, UR21, 0x68, URZ ;  /* 0x0000006815098890 */ /* 0x000fe2000fffe0ff */
[----:B------:R-:W-:Y:S01]  /*4b60*/  @!P1 R2UR UR4, R0 ;  /* 0x00000000000492ca */ /* 0x000fe200000e0000 */
[----:B------:R-:W-:Y:S01]  /*4b70*/  VOTEU.ALL UP0, P1 ;  /* 0x0000000000ff7886 */ /* 0x000fe20000800000 */
[----:B------:R-:W-:Y:S01]  /*4b80*/  UMOV UR11, UR19 ;  /* 0x00000013000b7c82 */ /* 0x000fe20008000000 */
[----:B------:R-:W-:Y:S01]  /*4b90*/  UMOV UR12, UR36 ;  /* 0x00000024000c7c82 */ /* 0x000fe20008000000 */
[----:B------:R-:W-:Y:S01]  /*4ba0*/  SEL R0, RZ, 0x1, P0 ;  /* 0x00000001ff007807 */ /* 0x000fe20000000000 */
[----:B------:R-:W-:Y:S01]  /*4bb0*/  UIADD3 UR20, UPT, UPT, UR13, UR63, URZ ;  /* 0x0000003f0d147290 */ /* 0x000fe2000fffe0ff */
[----:B------:R-:W-:Y:S01]  /*4bc0*/  IMAD.U32 R8, RZ, RZ, UR5 ;  /* 0x00000005ff087e24 */ /* 0x000fe2000f8e00ff */
[----:B------:R-:W-:Y:S01]  /*4bd0*/  LOP3.LUT R15, R15, 0x1, RZ, 0x3c, !PT ;  /* 0x000000010f0f7812 */ /* 0x000fe200078e3cff */
[----:B------:R-:W-:Y:S01]  /*4be0*/  UPLOP3.LUT UP3, UPT, UPT, UPT, UPT, 0x80, 0x8 ;  /* 0x000000000008789c */ /* 0x000fe20003f6f070 */
[----:B------:R-:W-:Y:S01]  /*4bf0*/  LOP3.LUT R13, R13, R0, RZ, 0x3c, !PT ;  /* 0x000000000d0d7212 */ /* 0x000fe200078e3cff */
[----:B------:R-:W-:Y:S01]  /*4c00*/  UIADD3 UR16, UPT, UPT, UR14, UR16, URZ ;  /* 0x000000100e107290 */ /* 0x000fe2000fffe0ff */
[----:B------:R-:W-:Y:S01]  /*4c10*/  SEL R14, R14, RZ, P0 ;  /* 0x000000ff0e0e7207 */ /* 0x000fe20000000000 */
[----:B------:R-:W-:Y:S01]  /*4c20*/  UMOV UR36, UR26 ;  /* 0x0000001a00247c82 */ /* 0x000fe20008000000 */
[----:B------:R-:W-:Y:S01]  /*4c30*/  IMAD.U32 R9, RZ, RZ, UR4 ;  /* 0x00000004ff097e24 */ /* 0x000fe2000f8e00ff */
[----:B------:R-:W-:Y:S04]  /*4c40*/  @!P1 R2UR UR4, R8 ;  /* 0x00000000080492ca */ /* 0x000fe800000e0000 */
[----:B------:R-:W-:Y:S11]  /*4c50*/  @!P1 R2UR UR5, R9 ;  /* 0x00000000090592ca */ /* 0x000ff600000e0000 */
[----:B------:R-:W-:Y:S02]  /*4c60*/  @!UPT UIADD3 URZ, UPT, UPT, URZ, URZ, URZ ;  /* 0x000000fffffff290 */ /* 0x000fe4000fffe0ff */
[----:B------:R2:W-:Y:S01]  /*4c70*/  @!UP0 UTMALDG.3D [UR8], [UR4], desc[UR6] ;  /* 0x00000608040085b4 */ /* 0x0005e20008011000 */
[----:B------:R2:W-:Y:S01]  /*4c80*/  @!P1 SYNCS.ARRIVE.TRANS64.RED.A0TR RZ, [UR21+0x68], R7 ;  /* 0x00006807ffff99a7 */ /* 0x0005e20008300415 */
[----:B------:R-:W-:Y:S01]  /*4c90*/  SYNCS.ARRIVE.TRANS64.RED.A1T0 RZ, [UR33], RZ ;  /* 0x000000ffffff79a7 */ /* 0x000fe20008100421 */
[----:B------:R-:W-:Y:S05]  /*4ca0*/  BRA.U UP1, `(.L_x_85) ;  /* 0xfffffff501247547 */ /* 0x000fea000b83ffff */
[----:B------:R-:W-:-:S04]  /*4cb0*/  SHF.L.U32 R3, R15, 0x1f, RZ ;  /* 0x0000001f0f037819 */ /* 0x000fc800000006ff */
[----:B------:R-:W3:Y:S02]  /*4cc0*/  SYNCS.PHASECHK.TRANS64.TRYWAIT P0, [UR21+0x70], R3 ;  /* 0x00007003ff0075a7 */ /* 0x000ee40008001115 */
[----:B---3--:R-:W-:Y:S05]  /*4cd0*/  @!P0 BRA `(.L_x_86) ;  /* 0x0000004400908947 */ /* 0x008fea0003800000 */
.L_x_153:
[----:B---3--:R-:W-:-:S07]  /*4ce0*/  MOV R0, UR21 ;  /* 0x0000001500007c02 */ /* 0x008fce0008000f00 */
.L_x_87:
[----:B---3--:R-:W-:-:S04]  /*4cf0*/  SHF.L.U32 R3, R15, 0x1f, RZ ;  /* 0x0000001f0f037819 */ /* 0x008fc800000006ff */
[----:B------:R3:W4:Y:S03]  /*4d00*/  SYNCS.PHASECHK.TRANS64.TRYWAIT P0, [R0+URZ+0x78], R3 ;  /* 0x00007803000075a7 */ /* 0x00072600080011ff */
[----:B----4-:R-:W-:Y:S05]  /*4d10*/  @!P0 NANOSLEEP.SYNCS 0x989680 ;  /* 0x009896800000895d */ /* 0x010fea0003900000 */
[----:B------:R-:W4:Y:S02]  /*4d20*/  @!P0 SYNCS.PHASECHK.TRANS64 P0, [R0+URZ+0x78], R3 ;  /* 0x00007803000085a7 */ /* 0x000f2400080010ff */
[----:B-12-4-:R-:W-:Y:S05]  /*4d30*/  @P0 EXIT ;  /* 0x000000000000094d */ /* 0x016fea0003800000 */
[----:B------:R-:W-:Y:S05]  /*4d40*/  BRA `(.L_x_87) ;  /* 0xfffffffc00e87947 */ /* 0x000fea000383ffff */
.L_x_76:
[----:B------:R-:W-:-:S06]  /*4d50*/  UISETP.GE.AND UP0, UPT, UR17, 0x4, UPT ;  /* 0x000000041100788c */ /* 0x000fcc000bf06270 */
[----:B------:R-:W-:-:S13]  /*4d60*/  PLOP3.LUT P0, PT, PT, PT, UP0, 0x80, 0x8 ;  /* 0x000000000008781c */ /* 0x000fda0003f0f008 */
[----:B------:R-:W-:Y:S05]  /*4d70*/  @!P0 EXIT ;  /* 0x000000000000894d */ /* 0x000fea0003800000 */
[----:B------:R-:W-:Y:S01]  /*4d80*/  BAR.SYNC.DEFER_BLOCKING 0x6, 0xa0 ;  /* 0x0182800000007b1d */ /* 0x000fe20000010000 */
[C---:B------:R-:W-:Y:S01]  /*4d90*/  IMAD.SHL.U32 R4, R170.reuse, 0x40, RZ ;  /* 0x00000040aa047824 */ /* 0x040fe200078e00ff */
[C---:B------:R-:W-:Y:S01]  /*4da0*/  LOP3.LUT R178, R170.reuse, 0x60, RZ, 0xc0, !PT ;  /* 0x00000060aab27812 */ /* 0x040fe200078ec0ff */
[C---:B------:R-:W-:Y:S01]  /*4db0*/  IMAD.SHL.U32 R137, R170.reuse, 0x8, RZ ;  /* 0x00000008aa897824 */ /* 0x040fe200078e00ff */
[C---:B------:R-:W-:Y:S01]  /*4dc0*/  LOP3.LUT R176, R170.reuse, 0x2, RZ, 0xc0, !PT ;  /* 0x00000002aab07812 */ /* 0x040fe200078ec0ff */
[----:B------:R-:W-:Y:S01]  /*4dd0*/  IMAD.U32 R69, R170, 0x10000, RZ ;  /* 0x00010000aa457824 */ /* 0x000fe200078e00ff */
[----:B------:R-:W-:Y:S02]  /*4de0*/  UMOV UR44, 0x400 ;  /* 0x00000400002c7882 */ /* 0x000fe40000000000 */
[----:B------:R-:W1:Y:S01]  /*4df0*/  LDC.64 R156, c[0x0][0x8b0] ;  /* 0x00022c00ff9c7b82 */ /* 0x000e620000000a00 */
[----:B------:R-:W-:Y:S01]  /*4e00*/  ULEA UR44, UR45, UR44, 0x18 ;  /* 0x0000002c2d2c7291 */ /* 0x000fe2000f8ec0ff */
[----:B------:R-:W-:Y:S01]  /*4e10*/  LOP3.LUT R6, R4, 0x180, RZ, 0xc0, !PT ;  /* 0x0000018004067812 */ /* 0x000fe200078ec0ff */
[----:B------:R-:W-:Y:S01]  /*4e20*/  HFMA2 R68, -RZ, RZ, 0, 0 ;  /* 0x00000000ff447431 */ /* 0x000fe200000001ff */
[----:B------:R-:W-:Y:S01]  /*4e30*/  LOP3.LUT R69, R69, 0x600000, RZ, 0xc0, !PT ;  /* 0x0060000045457812 */ /* 0x000fe200078ec0ff */
[----:B------:R-:W-:Y:S01]  /*4e40*/  UIADD3 UR4, UPT, UPT, UR44, 0x4200, URZ ;  /* 0x000042002c047890 */ /* 0x000fe2000fffe0ff */
[----:B------:R-:W-:Y:S01]  /*4e50*/  LOP3.LUT R137, R6, 0x30, R137, 0xf8, !PT ;  /* 0x0000003006897812 */ /* 0x000fe200078ef889 */
[----:B------:R-:W-:Y:S01]  /*4e60*/  IMAD.MOV.U32 R168, RZ, RZ, RZ ;  /* 0x000000ffffa87224 */ /* 0x000fe200078e00ff */
[----:B------:R-:W2:Y:S01]  /*4e70*/  LDC.64 R138, c[0x0][0x8a8] ;  /* 0x00022a00ff8a7b82 */ /* 0x000ea20000000a00 */
[----:B------:R-:W-:Y:S01]  /*4e80*/  LOP3.LUT R170, R170, 0x4, RZ, 0xc0, !PT ;  /* 0x00000004aaaa7812 */ /* 0x000fe200078ec0ff */
[----:B------:R-:W-:Y:S01]  /*4e90*/  IMAD.MOV.U32 R162, RZ, RZ, RZ ;  /* 0x000000ffffa27224 */ /* 0x000fe200078e00ff */
[----:B------:R-:W-:-:S02]  /*4ea0*/  LOP3.LUT R137, R137, 0x1e40, R4, 0xf8, !PT ;  /* 0x00001e4089897812 */ /* 0x000fc400078ef804 */
[----:B------:R-:W-:Y:S01]  /*4eb0*/  CS2R R166, SRZ ;  /* 0x0000000000a67805 */ /* 0x000fe2000001ff00 */
[----:B------:R-:W-:Y:S01]  /*4ec0*/  IMAD.MOV.U32 R165, RZ, RZ, RZ ;  /* 0x000000ffffa57224 */ /* 0x000fe200078e00ff */
[----:B------:R-:W-:Y:S01]  /*4ed0*/  IADD3 R169, PT, PT, -R170, 0x2, RZ ;  /* 0x00000002aaa97810 */ /* 0x000fe20007ffe1ff */
[----:B------:R-:W-:Y:S01]  /*4ee0*/  IMAD.MOV R164, RZ, RZ, -R176 ;  /* 0x000000ffffa47224 */ /* 0x000fe200078e0ab0 */
[----:B------:R-:W-:Y:S01]  /*4ef0*/  IADD3 R171, PT, PT, R137, UR44, RZ ;  /* 0x0000002c89ab7c10 */ /* 0x000fe2000fffe0ff */
[----:B------:R-:W3:Y:S01]  /*4f00*/  LDS R0, [UR44+0x140] ;  /* 0x0001402cff007984 */ /* 0x000ee20008000800 */
[----:B------:R-:W-:Y:S01]  /*4f10*/  IMAD.MOV R163, RZ, RZ, -R170 ;  /* 0x000000ffffa37224 */ /* 0x000fe200078e0aaa */
[----:B------:R-:W-:Y:S01]  /*4f20*/  MOV R177, UR4 ;  /* 0x0000000400b17c02 */ /* 0x000fe20008000f00 */
[----:B------:R-:W4:Y:S01]  /*4f30*/  LDCU UR58, c[0x0][0x370] ;  /* 0x00006e00ff3a77ac */ /* 0x000f220008000800 */
[----:B------:R-:W-:Y:S01]  /*4f40*/  VIADD R171, R171, 0x200 ;  /* 0x00000200abab7836 */ /* 0x000fe20000000000 */
[----:B------:R-:W1:Y:S01]  /*4f50*/  LDCU UR43, c[0x0][0xb0c] ;  /* 0x00016180ff2b77ac */ /* 0x000e620008000800 */
[----:B------:R-:W1:Y:S01]  /*4f60*/  LDCU UR39, c[0x0][0xb30] ;  /* 0x00016600ff2777ac */ /* 0x000e620008000800 */
[----:B------:R-:W1:Y:S01]  /*4f70*/  LDCU.64 UR56, c[0x0][0x888] ;  /* 0x00011100ff3877ac */ /* 0x000e620008000a00 */
[----:B------:R-:W1:Y:S01]  /*4f80*/  LDCU.64 UR40, c[0x0][0xb28] ;  /* 0x00016500ff2877ac */ /* 0x000e620008000a00 */
[----:B------:R-:W1:Y:S01]  /*4f90*/  LDCU.64 UR60, c[0x0][0x890] ;  /* 0x00011200ff3c77ac */ /* 0x000e620008000a00 */
[----:B------:R-:W1:Y:S01]  /*4fa0*/  LDCU.128 UR52, c[0x0][0xb10] ;  /* 0x00016200ff3477ac */ /* 0x000e620008000c00 */
[----:B------:R-:W1:Y:S01]  /*4fb0*/  LDCU UR47, c[0x0][0x374] ;  /* 0x00006e80ff2f77ac */ /* 0x000e620008000800 */
[----:B------:R-:W-:Y:S01]  /*4fc0*/  UIADD3 UR62, UPT, UPT, UR44, 0x200, URZ ;  /* 0x000002002c3e7890 */ /* 0x000fe2000fffe0ff */
[----:B-1234-:R-:W-:-:S11]  /*4fd0*/  IMAD.IADD R69, R0, 0x1, R69 ;  /* 0x0000000100457824 */ /* 0x01efd600078e0245 */
.L_x_114:
[C---:B------:R-:W-:Y:S02]  /*4fe0*/  LEA R3, R162.reuse, UR44, 0x3 ;  /* 0x0000002ca2037c11 */ /* 0x040fe4000f8e18ff */
[----:B------:R-:W-:Y:S02]  /*4ff0*/  SHF.L.U32 R0, R167, 0x1f, RZ ;  /* 0x0000001fa7007819 */ /* 0x000fe400000006ff */
[----:B-1----:R-:W-:Y:S02]  /*5000*/  LEA R5, R162, UR44, 0x4 ;  /* 0x0000002ca2057c11 */ /* 0x002fe4000f8e20ff */
[----:B------:R-:W1:Y:S02]  /*5010*/  SYNCS.PHASECHK.TRANS64.TRYWAIT P0, [R3+URZ+0x90], R0 ;  /* 0x00009000030075a7 */ /* 0x000e6400080011ff */
[----:B-1----:R-:W-:Y:S05]  /*5020*/  @!P0 BRA `(.L_x_88) ;  /* 0x0000004000d48947 */ /* 0x002fea0003800000 */
.L_x_154:
        /* <DEDUP_REMOVED lines=11> */
[----:B------:R-:W-:Y:S01]  /*50e0*/  PLOP3.LUT P0, PT, PT, PT, UP1, 0x80, 0x8 ;  /* 0x000000000008781c */ /* 0x000fe20003f0f018 */
[----:B------:R-:W-:Y:S11]  /*50f0*/  UP2UR UR46, UPR, URZ, 0x2 ;  /* 0x00000002ff2e7883 */ /* 0x000ff60008000000 */
[----:B------:R-:W-:Y:S01]  /*5100*/  @!UPT UIADD3 URZ, UPT, UPT, URZ, URZ, URZ ;  /* 0x000000fffffff290 */ /* 0x000fe2000fffe0ff */
[----:B-1----:R-:W-:Y:S02]  /*5110*/  @P0 SHF.R.U32.HI R0, RZ, 0x10, R5 ;  /* 0x00000010ff000819 */ /* 0x002fe40000011605 */
        /* <DEDUP_REMOVED lines=12> */
[----:B------:R-:W2:Y:S01]  /*51e0*/  LDCU UR12, c[0x0][0xb20] ;  /* 0x00016400ff0c77ac */ /* 0x000ea20008000800 */
[----:B------:R-:W-:Y:S02]  /*51f0*/  UIMAD.WIDE.U32 UR4, UR47, UR55, URZ ;  /* 0x000000372f0472a5 */ /* 0x000fe4000f8e00ff */
[----:B------:R-:W-:Y:S02]  /*5200*/  UIMAD.WIDE.U32 UR6, UR58, UR52, URZ ;  /* 0x000000343a0672a5 */ /* 0x000fe4000f8e00ff */
[----:B------:R-:W-:Y:S02]  /*5210*/  UISETP.NE.AND UP0, UPT, UR54, 0x1, UPT ;  /* 0x000000013600788c */ /* 0x000fe4000bf05270 */
[----:B------:R-:W-:Y:S02]  /*5220*/  UIMAD.WIDE.U32 UR8, UR37, UR55, URZ ;  /* 0x00000037250872a5 */ /* 0x000fe4000f8e00ff */
[----:B------:R-:W-:Y:S02]  /*5230*/  UIMAD.WIDE.U32 UR10, UR38, UR52, URZ ;  /* 0x00000034260a72a5 */ /* 0x000fe4000f8e00ff */
[----:B------:R-:W-:Y:S02]  /*5240*/  UISETP.NE.AND UP1, UPT, UR43, 0x1, UPT ;  /* 0x000000012b00788c */ /* 0x000fe4000bf25270 */
[----:B------:R-:W-:Y:S01]  /*5250*/  UISETP.NE.AND UP2, UPT, UR42, 0x1, UPT ;  /* 0x000000012a00788c */ /* 0x000fe2000bf45270 */
[----:B------:R-:W-:Y:S02]  /*5260*/  UMOV UR4, UR5 ;  /* 0x0000000500047c82 */ /* 0x000fe40008000000 */
[----:B--2---:R-:W-:Y:S03]  /*5270*/  USHF.R.U32.HI UR5, URZ, UR12, UR4 ;  /* 0x0000000cff057299 */ /* 0x004fe60008011604 */
[----:B------:R-:W-:Y:S02]  /*5280*/  UMOV UR4, UR7 ;  /* 0x0000000700047c82 */ /* 0x000fe40008000000 */
[----:B------:R-:W-:Y:S02]  /*5290*/  USHF.R.U32.HI UR7, URZ, UR53, UR4 ;  /* 0x00000035ff077299 */ /* 0x000fe40008011604 */
[----:B------:R-:W-:Y:S02]  /*52a0*/  USEL UR4, UR47, UR5, !UP0 ;  /* 0x000000052f047287 */ /* 0x000fe4000c000000 */
[----:B------:R-:W-:Y:S01]  /*52b0*/  USEL UR7, UR58, UR7, !UP1 ;  /* 0x000000073a077287 */ /* 0x000fe2000c800000 */
[----:B------:R-:W-:Y:S01]  /*52c0*/  UMOV UR5, UR9 ;  /* 0x0000000900057c82 */ /* 0x000fe20008000000 */
[----:B------:R-:W-:Y:S02]  /*52d0*/  UIMAD.WIDE.U32 UR8, UR4, UR40, URZ ;  /* 0x00000028040872a5 */ /* 0x000fe4000f8e00ff */
[----:B------:R-:W-:Y:S03]  /*52e0*/  USHF.R.U32.HI UR6, URZ, UR12, UR5 ;  /* 0x0000000cff067299 */ /* 0x000fe60008011605 */
[----:B------:R-:W-:Y:S01]  /*52f0*/  UMOV UR5, UR11 ;  /* 0x0000000b00057c82 */ /* 0x000fe20008000000 */
[----:B------:R-:W-:Y:S02]  /*5300*/  UIMAD.WIDE.U32 UR10, UR7, UR40, URZ ;  /* 0x00000028070a72a5 */ /* 0x000fe4000f8e00ff */
[----:B------:R-:W-:Y:S02]  /*5310*/  USHF.R.U32.HI UR12, URZ, UR53, UR5 ;  /* 0x00000035ff0c7299 */ /* 0x000fe40008011605 */
[----:B------:R-:W-:Y:S01]  /*5320*/  USEL UR6, UR37, UR6, !UP0 ;  /* 0x0000000625067287 */ /* 0x000fe2000c000000 */
[----:B------:R-:W-:Y:S02]  /*5330*/  UMOV UR5, UR9 ;  /* 0x0000000900057c82 */ /* 0x000fe40008000000 */
[----:B------:R-:W-:Y:S01]  /*5340*/  UMOV UR10, UR11 ;  /* 0x0000000b000a7c82 */ /* 0x000fe20008000000 */
[----:B------:R-:W-:Y:S02]  /*5350*/  @UP2 USHF.R.U32.HI UR4, URZ, UR41, UR5 ;  /* 0x00000029ff042299 */ /* 0x000fe40008011605 */
[----:B------:R-:W-:Y:S02]  /*5360*/  @UP2 USHF.R.U32.HI UR7, URZ, UR41, UR10 ;  /* 0x00000029ff072299 */ /* 0x000fe4000801160a */
[----:B------:R-:W-:Y:S02]  /*5370*/  UIMAD UR4, UR42, UR4, URZ ;  /* 0x000000042a0472a4 */ /* 0x000fe4000f8e02ff */
[----:B------:R-:W-:Y:S02]  /*5380*/  UIMAD.WIDE.U32 UR10, UR6, UR40, URZ ;  /* 0x00000028060a72a5 */ /* 0x000fe4000f8e00ff */
[----:B------:R-:W-:Y:S02]  /*5390*/  USEL UR5, UR38, UR12, !UP1 ;  /* 0x0000000c26057287 */ /* 0x000fe4000c800000 */
[----:B------:R-:W-:Y:S02]  /*53a0*/  UIMAD UR8, UR42, UR7, URZ ;  /* 0x000000072a0872a4 */ /* 0x000fe4000f8e02ff */
[----:B------:R-:W-:Y:S03]  /*53b0*/  UISETP.GE.AND UP0, UPT, UR6, UR4, UPT ;  /* 0x000000040600728c */ /* 0x000fe6000bf06270 */
[----:B------:R-:W-:Y:S01]  /*53c0*/  UMOV UR4, UR11 ;  /* 0x0000000b00047c82 */ /* 0x000fe20008000000 */
[----:B------:R-:W-:Y:S02]  /*53d0*/  UISETP.GE.OR UP0, UPT, UR5, UR8, UP0 ;  /* 0x000000080500728c */ /* 0x000fe40008706670 */
[----:B------:R-:W-:Y:S02]  /*53e0*/  USHF.R.U32.HI UR4, URZ, UR41, UR4 ;  /* 0x00000029ff047299 */ /* 0x000fe40008011604 */
[----:B------:R-:W-:Y:S02]  /*53f0*/  UIMAD.WIDE.U32 UR8, UR5, UR40, URZ ;  /* 0x00000028050872a5 */ /* 0x000fe4000f8e00ff */
[----:B------:R-:W-:Y:S02]  /*5400*/  USEL UR11, UR6, UR4, !UP2 ;  /* 0x00000004060b7287 */ /* 0x000fe4000d000000 */
[----:B------:R-:W-:Y:S02]  /*5410*/  UIADD3 UR8, UPT, UPT, -UR5, URZ, URZ ;  /* 0x000000ff05087290 */ /* 0x000fe4000fffe1ff */
[----:B------:R-:W-:Y:S01]  /*5420*/  UIADD3 UR10, UPT, UPT, -UR11, URZ, URZ ;  /* 0x000000ff0b0a7290 */ /* 0x000fe2000fffe1ff */
[----:B------:R-:W-:Y:S01]  /*5430*/  @!UP0 UMOV UR4, UR9 ;  /* 0x0000000900048c82 */ /* 0x000fe20008000000 */
[----:B------:R-:W-:Y:S02]  /*5440*/  UIADD3 UR9, UPT, UPT, -UR6, URZ, URZ ;  /* 0x000000ff06097290 */ /* 0x000fe4000fffe1ff */
[----:B------:R-:W-:Y:S02]  /*5450*/  @!UP0 USHF.R.U32.HI UR4, URZ, UR41, UR4 ;  /* 0x00000029ff048299 */ /* 0x000fe40008011604 */
[----:B------:R-:W-:Y:S02]  /*5460*/  UIMAD UR10, UR42, UR10, UR6 ;  /* 0x0000000a2a0a72a4 */ /* 0x000fe4000f8e0206 */
[----:B------:R-:W-:Y:S04]  /*5470*/  @!UP0 USEL UR4, UR5, UR4, !UP2 ;  /* 0x0000000405048287 */ /* 0x000fe8000d000000 */
[----:B------:R-:W-:Y:S02]  /*5480*/  @!UP0 UIMAD UR10, UR7, UR10, UR4 ;  /* 0x0000000a070a82a4 */ /* 0x000fe4000f8e0204 */
[----:B------:R-:W-:Y:S02]  /*5490*/  @!UP0 UIADD3 UR11, UPT, UPT, UR11, -UR4, URZ ;  /* 0x800000040b0b8290 */ /* 0x000fe4000fffe0ff */
[----:B------:R-:W-:Y:S02]  /*54a0*/  UIMAD UR7, UR43, UR8, UR38 ;  /* 0x000000082b0772a4 */ /* 0x000fe4000f8e0226 */
[----:B------:R-:W-:Y:S02]  /*54b0*/  @!UP0 UIMAD UR6, UR11, UR42, UR5 ;  /* 0x0000002a0b0682a4 */ /* 0x000fe4000f8e0205 */
[----:B------:R-:W-:Y:S01]  /*54c0*/  UIMAD UR4, UR54, UR9, UR37 ;  /* 0x00000009360472a4 */ /* 0x000fe2000f8e0225 */
[----:B------:R-:W-:Y:S02]  /*54d0*/  @!UP0 UMOV UR5, UR10 ;  /* 0x0000000a00058c82 */ /* 0x000fe40008000000 */
[----:B------:R-:W-:Y:S02]  /*54e0*/  UIMAD UR38, UR5, UR43, UR7 ;  /* 0x0000002b052672a4 */ /* 0x000fe4000f8e0207 */
[----:B------:R-:W-:Y:S11]  /*54f0*/  UIMAD UR37, UR6, UR54, UR4 ;  /* 0x00000036062572a4 */ /* 0x000ff6000f8e0204 */
[----:B------:R-:W-:Y:S01]  /*5500*/  @!UPT UIADD3 URZ, UPT, UPT, URZ, URZ, URZ ;  /* 0x000000fffffff290 */ /* 0x000fe2000fffe0ff */
.L_x_89:
[----:B------:R-:W-:Y:S01]  /*5510*/  UISETP.NE.AND UP0, UPT, UR39, 0x1, UPT ;  /* 0x000000012700788c */ /* 0x000fe2000bf05270 */
[----:B------:R-:W-:Y:S01]  /*5520*/  IADD3 R162, PT, PT, R162, 0x1, RZ ;  /* 0x00000001a2a27810 */ /* 0x000fe20007ffe0ff */
[----:B------:R-:W-:Y:S02]  /*5530*/  USHF.L.U32 UR50, UR16, 0x7, URZ ;  /* 0x0000000710327899 */ /* 0x000fe400080006ff */
[----:B------:R-:W-:Y:S07]  /*5540*/  USHF.L.U32 UR49, UR20, 0x7, URZ ;  /* 0x0000000714317899 */ /* 0x000fee00080006ff */
[----:B------:R-:W2:Y:S01]  /*5550*/  @!UP0 LDCU.128 UR12, c[0x0][0xb10] ;  /* 0x00016200ff0c87ac */ /* 0x000ea20008000c00 */
[----:B------:R-:W3:Y:S01]  /*5560*/  @!UP0 LDCU UR5, c[0x0][0xb0c] ;  /* 0x00016180ff0587ac */ /* 0x000ee20008000800 */
[----:B------:R-:W4:Y:S01]  /*5570*/  @!UP0 LDCU UR10, c[0x0][0xb20] ;  /* 0x00016400ff0a87ac */ /* 0x000f220008000800 */
[----:B--2---:R-:W-:Y:S02]  /*5580*/  UIMAD.WIDE.U32 UR8, UR38, UR12, URZ ;  /* 0x0000000c260872a5 */ /* 0x004fe4000f8e00ff */
[----:B------:R-:W-:Y:S02]  /*5590*/  UIMAD.WIDE.U32 UR6, UR37, UR15, URZ ;  /* 0x0000000f250672a5 */ /* 0x000fe4000f8e00ff */
[----:B------:R-:W-:Y:S03]  /*55a0*/  @!UP0 UISETP.NE.AND UP1, UPT, UR14, 0x1, UPT ;  /* 0x000000010e00888c */ /* 0x000fe6000bf25270 */
[----:B------:R-:W-:Y:S01]  /*55b0*/  @!UP0 UMOV UR4, UR9 ;  /* 0x0000000900048c82 */ /* 0x000fe20008000000 */
[----:B---3--:R-:W-:Y:S02]  /*55c0*/  @!UP0 UISETP.NE.AND UP2, UPT, UR5, 0x1, UPT ;  /* 0x000000010500888c */ /* 0x008fe4000bf45270 */
[----:B------:R-:W-:Y:S01]  /*55d0*/  @!UP0 USHF.R.U32.HI UR4, URZ, UR13, UR4 ;  /* 0x0000000dff048299 */ /* 0x000fe20008011604 */
[----:B------:R-:W-:Y:S02]  /*55e0*/  @!UP0 UMOV UR6, UR7 ;  /* 0x0000000700068c82 */ /* 0x000fe40008000000 */
[----:B----4-:R-:W-:Y:S02]  /*55f0*/  @!UP0 USHF.R.U32.HI UR6, URZ, UR10, UR6 ;  /* 0x0000000aff068299 */ /* 0x010fe40008011606 */
[----:B------:R-:W-:Y:S02]  /*5600*/  @!UP0 USEL UR7, UR38, UR4, !UP2 ;  /* 0x0000000426078287 */ /* 0x000fe4000d000000 */
[----:B------:R-:W-:Y:S04]  /*5610*/  @!UP0 USEL UR6, UR37, UR6, !UP1 ;  /* 0x0000000625068287 */ /* 0x000fe8000c800000 */
[----:B------:R-:W-:Y:S02]  /*5620*/  @!UP0 UIADD3 UR4, UPT, UPT, -UR7, UR6, URZ ;  /* 0x0000000607048290 */ /* 0x000fe4000fffe1ff */
[----:B------:R-:W-:Y:S02]  /*5630*/  @!UP0 UIADD3 UR6, UPT, UPT, UR7, -UR6, URZ ;  /* 0x8000000607068290 */ /* 0x000fe4000fffe0ff */
[----:B------:R-:W-:Y:S02]  /*5640*/  @!UP0 UIMAD UR38, UR4, UR5, UR38 ;  /* 0x00000005042682a4 */ /* 0x000fe4000f8e0226 */
[----:B------:R-:W-:Y:S02]  /*5650*/  @!UP0 UIMAD UR37, UR6, UR14, UR37 ;  /* 0x0000000e062582a4 */ /* 0x000fe4000f8e0225 */
[----:B------:R-:W-:Y:S09]  /*5660*/  ULOP3.LUT UP0, URZ, UR62, 0x1b0, URZ, 0xc0, !UPT ;  /* 0x000001b03eff7892 */ /* 0x000ff2000f80c0ff */
[----:B------:R-:W-:Y:S05]  /*5670*/  BRA.U !UP0, `(.L_x_90) ;  /* 0x0000000108407547 */ /* 0x000fea000b800000 */
[----:B------:R-:W2:Y:S01]  /*5680*/  LDCU.64 UR8, c[0x4][0x80] ;  /* 0x01001000ff0877ac */ /* 0x000ea20008000a00 */
[----:B------:R-:W-:Y:S01]  /*5690*/  MOV R3, 0x0 ;  /* 0x0000000000037802 */ /* 0x000fe20000000f00 */
[----:B------:R-:W-:Y:S02]  /*56a0*/  HFMA2 R12, -RZ, RZ, 0, 5.9604644775390625e-08 ;  /* 0x00000001ff0c7431 */ /* 0x000fe400000001ff */
[----:B------:R-:W-:Y:S02]  /*56b0*/  IMAD.MOV.U32 R8, RZ, RZ, 0x70 ;  /* 0x00000070ff087424 */ /* 0x000fe400078e00ff */
[----:B------:R-:W-:Y:S01]  /*56c0*/  IMAD.MOV.U32 R13, RZ, RZ, RZ ;  /* 0x000000ffff0d7224 */ /* 0x000fe200078e00ff */
[----:B------:R-:W3:Y:S01]  /*56d0*/  LDCU.64 UR6, c[0x4][0x88] ;  /* 0x01001100ff0677ac */ /* 0x000ee20008000a00 */
[----:B------:R-:W4:Y:S01]  /*56e0*/  LDC.64 R2, c[0x4][R3] ;  /* 0x0100000003027b82 */ /* 0x000f220000000a00 */
[----:B------:R-:W1:Y:S01]  /*56f0*/  LDCU.64 UR4, c[0x4][0x8] ;  /* 0x01000100ff0477ac */ /* 0x000e620008000a00 */
[----:B--2---:R-:W-:Y:S01]  /*5700*/  MOV R5, UR9 ;  /* 0x0000000900057c02 */ /* 0x004fe20008000f00 */
[----:B------:R-:W-:Y:S01]  /*5710*/  IMAD.U32 R4, RZ, RZ, UR8 ;  /* 0x00000008ff047e24 */ /* 0x000fe2000f8e00ff */
[----:B---3--:R-:W-:Y:S01]  /*5720*/  MOV R7, UR7 ;  /* 0x0000000700077c02 */ /* 0x008fe20008000f00 */
[----:B------:R-:W-:Y:S01]  /*5730*/  IMAD.U32 R6, RZ, RZ, UR6 ;  /* 0x00000006ff067e24 */ /* 0x000fe2000f8e00ff */
[----:B-1----:R-:W-:Y:S01]  /*5740*/  MOV R11, UR5 ;  /* 0x00000005000b7c02 */ /* 0x002fe20008000f00 */
[----:B------:R-:W-:Y:S02]  /*5750*/  IMAD.U32 R10, RZ, RZ, UR4 ;  /* 0x00000004ff0a7e24 */ /* 0x000fe4000f8e00ff */
[----:B------:R-:W-:Y:S07]  /*5760*/  LEPC R20, `(.L_x_90) ;  /* 0x000000001014794e */ /* 0x000fee0000000000 */
[----:B----45:R-:W-:Y:S05]  /*5770*/  CALL.ABS.NOINC R2 ;  /* 0x0000000002007343 */ /* 0x030fea0003c00000 */
.L_x_90:
[----:B------:R-:W-:Y:S01]  /*5780*/  LOP3.LUT P0, RZ, R177, 0x1b0, RZ, 0xc0, !PT ;  /* 0x000001b0b1ff7812 */ /* 0x000fe2000780c0ff */
[----:B------:R-:W-:Y:S11]  /*5790*/  BSSY.RECONVERGENT B6, `(.L_x_91) ;  /* 0x0000013000067945 */ /* 0x000ff60003800200 */
[----:B------:R-:W-:Y:S01]  /*57a0*/  @!UPT UIADD3 URZ, UPT, UPT, URZ, URZ, URZ ;  /* 0x000000fffffff290 */ /* 0x000fe2000fffe0ff */
[----:B------:R-:W-:Y:S05]  /*57b0*/  @!P0 BRA `(.L_x_92) ;  /* 0x0000000000408947 */ /* 0x000fea0003800000 */
        /* <DEDUP_REMOVED lines=16> */
.L_x_92:
[----:B------:R-:W-:Y:S05]  /*58c0*/  BSYNC.RECONVERGENT B6 ;  /* 0x0000000000067941 */ /* 0x000fea0003800200 */
.L_x_91:
[----:B------:R-:W-:Y:S01]  /*58d0*/  R2UR UR4, R161 ;  /* 0x00000000a10472ca */ /* 0x000fe200000e0000 */
[----:B------:R-:W-:Y:S01]  /*58e0*/  UISETP.NE.U32.AND UP0, UPT, UR60, URZ, UPT ;  /* 0x000000ff3c00728c */ /* 0x000fe2000bf05070 */
[----:B------:R-:W-:Y:S02]  /*58f0*/  ISETP.NE.U32.AND P4, PT, R156, RZ, PT ;  /* 0x000000ff9c00720c */ /* 0x000fe40003f85070 */
[----:B------:R-:W-:Y:S01]  /*5900*/  ISETP.NE.U32.AND P2, PT, RZ, UR56, PT ;  /* 0x00000038ff007c0c */ /* 0x000fe2000bf45070 */
[----:B------:R-:W-:Y:S01]  /*5910*/  UISETP.NE.AND.EX UP1, UPT, UR61, URZ, UPT, UP0 ;  /* 0x000000ff3d00728c */ /* 0x000fe2000bf25300 */
[----:B------:R-:W-:Y:S01]  /*5920*/  ISETP.NE.AND.EX P4, PT, R157, RZ, PT, P4 ;  /* 0x000000ff9d00720c */ /* 0x000fe20003f85340 */
[----:B------:R-:W-:Y:S01]  /*5930*/  UPLOP3.LUT UP0, UPT, UPT, UPT, UPT, 0x40, 0x4 ;  /* 0x000000000004789c */ /* 0x000fe20003f0e870 */
[----:B------:R-:W-:Y:S05]  /*5940*/  ISETP.NE.AND.EX P2, PT, RZ, UR57, PT, P2 ;  /* 0x00000039ff007c0c */ /* 0x000fea000bf45320 */
[----:B------:R-:W-:Y:S06]  /*5950*/  UISETP.NE.AND UP2, UPT, UR4, URZ, UPT ;  /* 0x000000ff0400728c */ /* 0x000fec000bf45270 */
[----:B------:R-:W-:Y:S05]  /*5960*/  PLOP3.LUT P1, PT, PT, PT, UP2, 0x80, 0x8 ;  /* 0x000000000008781c */ /* 0x000fea0003f2f028 */
[----:B------:R-:W-:Y:S06]  /*5970*/  @UP2 UPLOP3.LUT UP0, UPT, UPT, UPT, UP1, 0x80, 0x8 ;  /* 0x000000000008289c */ /* 0x000fec0003f0f010 */
[----:B------:R-:W-:Y:S01]  /*5980*/  PLOP3.LUT P0, PT, PT, PT, UP0, 0x80, 0x8 ;  /* 0x000000000008781c */ /* 0x000fe20003f0f008 */
[----:B------:R-:W-:Y:S01]  /*5990*/  @!UPT UIADD3 URZ, UPT, UPT, URZ, URZ, URZ ;  /* 0x000000fffffff290 */ /* 0x000fe2000fffe0ff */
[----:B------:R-:W-:Y:S11]  /*59a0*/  BRA.U !UP1, `(.L_x_93) ;  /* 0x00000001093c7547 */ /* 0x000ff6000b800000 */
[----:B------:R-:W-:Y:S01]  /*59b0*/  UISETP.NE.U32.AND UP0, UPT, UR56, URZ, UPT ;  /* 0x000000ff3800728c */ /* 0x000fe2000bf05070 */
[----:B-1----:R-:W-:Y:S01]  /*59c0*/  HFMA2 R0, -RZ, RZ, 0, 5.9604644775390625e-08 ;  /* 0x00000001ff007431 */ /* 0x002fe200000001ff */
[----:B------:R-:W1:Y:S01]  /*59d0*/  LDCU.64 UR8, c[0x0][0x358] ;  /* 0x00006b00ff0877ac */ /* 0x000e620008000a00 */
[----:B------:R-:W-:Y:S01]  /*59e0*/  IMAD.MOV.U32 R158, RZ, RZ, 0x1 ;  /* 0x00000001ff9e7424 */ /* 0x000fe200078e00ff */
[----:B------:R-:W-:Y:S06]  /*59f0*/  UISETP.NE.AND.EX UP0, UPT, UR57, URZ, UPT, UP0 ;  /* 0x000000ff3900728c */ /* 0x000fec000bf05300 */
[----:B------:R-:W-:Y:S05]  /*5a00*/  PLOP3.LUT P3, PT, PT, PT, UP0, 0x80, 0x8 ;  /* 0x000000000008781c */ /* 0x000fea0003f6f008 */
[----:B------:R-:W2:Y:S01]  /*5a10*/  @UP0 LDCU.64 UR4, c[0x0][0x888] ;  /* 0x00011100ff0407ac */ /* 0x000ea20008000a00 */
[----:B------:R-:W-:Y:S07]  /*5a20*/  @UP0 UIMAD UR6, UR36, UR60, URZ ;  /* 0x0000003c240602a4 */ /* 0x000fee000f8e02ff */
[----:B------:R-:W-:Y:S01]  /*5a30*/  @!P3 PRMT R158, R0, 0x7610, R158 ;  /* 0x00007610009eb816 */ /* 0x000fe2000000009e */
[----:B--2---:R-:W-:Y:S06]  /*5a40*/  @UP0 UIMAD.WIDE UR4, UR6, 0x4, UR4 ;  /* 0x00000004060408a5 */ /* 0x004fec000f8e0204 */
[----:B------:R-:W-:Y:S01]  /*5a50*/  IMAD.U32 R2, RZ, RZ, UR4 ;  /* 0x00000004ff027e24 */ /* 0x000fe2000f8e00ff */
[----:B------:R-:W-:Y:S04]  /*5a60*/  MOV R3, UR5 ;  /* 0x0000000500037c02 */ /* 0x000fe80008000f00 */
[----:B------:R-:W2:Y:S01]  /*5a70*/  @!UP0 LDCU UR4, c[0x0][0x880] ;  /* 0x00011000ff0487ac */ /* 0x000ea20008000800 */
[----:B-1---5:R3:W5:Y:S02]  /*5a80*/  @P3 LDG.E R73, desc[UR8][R2.64] ;  /* 0x0000000802493981 */ /* 0x022764000c1e1900 */
[----:B--23--:R-:W-:Y:S02]  /*5a90*/  @!P3 IMAD.U32 R73, RZ, RZ, UR4 ;  /* 0x00000004ff49be24 */ /* 0x00cfe4000f8e00ff */
.L_x_93:
[----:B------:R-:W-:Y:S05]  /*5aa0*/  @!P4 BRA `(.L_x_94) ;  /* 0x000000000024c947 */ /* 0x000fea0003800000 */
[----:B------:R-:W-:Y:S01]  /*5ab0*/  ISETP.NE.U32.AND P3, PT, R138, RZ, PT ;  /* 0x000000ff8a00720c */ /* 0x000fe20003f65070 */
[----:B------:R-:W2:Y:S03]  /*5ac0*/  LDCU.64 UR4, c[0x0][0x358] ;  /* 0x00006b00ff0477ac */ /* 0x000ea60008000a00 */
[----:B------:R-:W-:Y:S11]  /*5ad0*/  ISETP.NE.AND.EX P3, PT, R139, RZ, PT, P3 ;  /* 0x000000ff8b00720c */ /* 0x000ff60003f65330 */
[----:B------:R-:W-:Y:S02]  /*5ae0*/  @!UPT UIADD3 URZ, UPT, UPT, URZ, URZ, URZ ;  /* 0x000000fffffff290 */ /* 0x000fe4000fffe0ff */
[----:B------:R-:W3:Y:S01]  /*5af0*/  @P3 LDC.64 R2, c[0x0][0x8a8] ;  /* 0x00022a00ff023b82 */ /* 0x000ee20000000a00 */
[----:B-1----:R-:W-:Y:S04]  /*5b00*/  @P3 IMAD R0, R156, UR36, RZ ;  /* 0x000000249c003c24 */ /* 0x002fe8000f8e02ff */
[----:B---3--:R-:W-:Y:S05]  /*5b10*/  @P3 IMAD.WIDE R2, R0, 0x4, R2 ;  /* 0x0000000400023825 */ /* 0x008fea00078e0202 */
[----:B--2--5:R2:W5:Y:S02]  /*5b20*/  @P3 LDG.E R70, desc[UR4][R2.64] ;  /* 0x0000000402463981 */ /* 0x024564000c1e1900 */
[----:B--2---:R-:W3:Y:S02]  /*5b30*/  @!P3 LDC R70, c[0x0][0x8a0] ;  /* 0x00022800ff46bb82 */ /* 0x004ee40000000800 */
.L_x_94:
[----:B-----5:R-:W-:Y:S01]  /*5b40*/  FSETP.NEU.AND P4, PT, R73, RZ, PT ;  /* 0x000000ff4900720b */ /* 0x020fe20003f8d000 */
[----:B------:R-:W-:Y:S01]  /*5b50*/  BSSY B1, `(.L_x_95) ;  /* 0x0000047000017945 */ /* 0x000fe20003800000 */
[----:B------:R-:W-:Y:S01]  /*5b60*/  SEL R7, RZ, 0xffffffff, P2 ;  /* 0xffffffffff077807 */ /* 0x000fe20001000000 */
[----:B------:R-:W-:Y:S01]  /*5b70*/  IMAD.MOV.U32 R187, RZ, RZ, 0x1 ;  /* 0x00000001ffbb7424 */ /* 0x000fe200078e00ff */
[----:B------:R-:W-:Y:S01]  /*5b80*/  LOP3.LUT P3, RZ, R158, 0xff, RZ, 0xc0, !PT ;  /* 0x000000ff9eff7812 */ /* 0x000fe2000786c0ff */
[----:B------:R-:W-:Y:S01]  /*5b90*/  IMAD R71, R68, 0x80, R69 ;  /* 0x0000008044477824 */ /* 0x000fe200078e0245 */
[----:B-1----:R-:W-:Y:S02]  /*5ba0*/  @P1 SEL R0, RZ, 0xffffffff, P4 ;  /* 0xffffffffff001807 */ /* 0x002fe40002000000 */
[----:B------:R-:W-:Y:S02]  /*5bb0*/  CS2R R154, SRZ ;  /* 0x00000000009a7805 */ /* 0x000fe4000001ff00 */
[----:B------:R-:W-:Y:S02]  /*5bc0*/  LEA R3, R166, UR44, 0x3 ;  /* 0x0000002ca6037c11 */ /* 0x000fe4000f8e18ff */
[----:B------:R-:W-:Y:S02]  /*5bd0*/  CS2R R152, SRZ ;  /* 0x0000000000987805 */ /* 0x000fe4000001ff00 */
[----:B------:R-:W-:Y:S02]  /*5be0*/  @P0 SEL R0, R7, R0, !P3 ;  /* 0x0000000007000207 */ /* 0x000fe40005800000 */
[----:B------:R-:W-:Y:S02]  /*5bf0*/  CS2R R150, SRZ ;  /* 0x0000000000967805 */ /* 0x000fe4000001ff00 */
[----:B------:R-:W-:Y:S02]  /*5c00*/  LEA R186, R68, UR44, 0x3 ;  /* 0x0000002c44ba7c11 */ /* 0x000fe4000f8e18ff */
[----:B------:R-:W-:Y:S02]  /*5c10*/  CS2R R148, SRZ ;  /* 0x0000000000947805 */ /* 0x000fe4000001ff00 */
[----:B------:R-:W-:Y:S02]  /*5c20*/  @P1 LOP3.LUT R0, R0, 0x1, RZ, 0xc0, !PT ;  /* 0x0000000100001812 */ /* 0x000fe400078ec0ff */
[----:B------:R-:W-:Y:S02]  /*5c30*/  CS2R R146, SRZ ;  /* 0x0000000000927805 */ /* 0x000fe4000001ff00 */
[----:B------:R-:W-:Y:S02]  /*5c40*/  SHF.L.U32 R5, R168, 0x1f, RZ ;  /* 0x0000001fa8057819 */ /* 0x000fe400000006ff */
[----:B------:R-:W-:Y:S02]  /*5c50*/  CS2R R144, SRZ ;  /* 0x0000000000907805 */ /* 0x000fe4000001ff00 */
[----:B------:R-:W-:Y:S02]  /*5c60*/  ISETP.NE.U32.OR P6, PT, R0, 0x1, !P1 ;  /* 0x000000010000780c */ /* 0x000fe40004fc5470 */
[----:B------:R-:W-:Y:S02]  /*5c70*/  CS2R R142, SRZ ;  /* 0x00000000008e7805 */ /* 0x000fe4000001ff00 */
[----:B------:R-:W-:Y:S02]  /*5c80*/  PLOP3.LUT P2, PT, PT, PT, UP1, 0x80, 0x8 ;  /* 0x000000000008781c */ /* 0x000fe40003f4f018 */
[----:B------:R-:W-:Y:S02]  /*5c90*/  CS2R R140, SRZ ;  /* 0x00000000008c7805 */ /* 0x000fe4000001ff00 */
[----:B------:R-:W-:Y:S02]  /*5ca0*/  SEL R0, RZ, 0xffffffff, P4 ;  /* 0xffffffffff007807 */ /* 0x000fe40002000000 */
[----:B------:R-:W-:Y:S03]  /*5cb0*/  P2R R172, PR, RZ, 0x40 ;  /* 0x00000040ffac7803 */ /* 0x000fe60000000000 */
[----:B------:R-:W-:Y:S04]  /*5cc0*/  @P6 SHF.L.U32 R2, R165, 0x1f, RZ ;  /* 0x0000001fa5026819 */ /* 0x000fe800000006ff */
[----:B------:R-:W-:Y:S01]  /*5cd0*/  @P2 SEL R0, R7, R0, !P3 ;  /* 0x0000000007002207 */ /* 0x000fe20005800000 */
[----:B------:R-:W1:Y:S03]  /*5ce0*/  @P6 SYNCS.PHASECHK.TRANS64.TRYWAIT P1, [R3+URZ+0x60], R2 ;  /* 0x00006002030065a7 */ /* 0x000e6600080211ff */
[----:B------:R-:W-:Y:S04]  /*5cf0*/  LOP3.LUT R0, R0, 0x1, RZ, 0xc0, !PT ;  /* 0x0000000100007812 */ /* 0x000fe800078ec0ff */
[----:B------:R-:W-:Y:S04]  /*5d00*/  ISETP.NE.U32.AND P5, PT, R0, 0x1, PT ;  /* 0x000000010000780c */ /* 0x000fe80003fa5070 */
[----:B------:R-:W-:Y:S01]  /*5d10*/  P2R R192, PR, RZ, 0x20 ;  /* 0x00000020ffc07803 */ /* 0x000fe20000000000 */
[----:B------:R2:W4:Y:S01]  /*5d20*/  SYNCS.PHASECHK.TRANS64.TRYWAIT P0, [R186+URZ+0xb0], R5 ;  /* 0x0000b005ba0075a7 */ /* 0x00052200080011ff */
[----:B-1----:R-:W-:Y:S01]  /*5d30*/  @P6 SEL R187, RZ, 0x1, !P1 ;  /* 0x00000001ffbb6807 */ /* 0x002fe20004800000 */
[----:B--2---:R-:W-:Y:S06]  /*5d40*/  @!P6 BRA `(.L_x_96) ;  /* 0x00000000009ce947 */ /* 0x004fec0003800000 */
[----:B------:R-:W-:Y:S01]  /*5d50*/  @P5 IMAD R7, R166, 0x2000, R171 ;  /* 0x00002000a6075824 */ /* 0x000fe200078e02ab */
[----:B------:R-:W-:Y:S01]  /*5d60*/  ISETP.NE.AND P1, PT, R187, RZ, PT ;  /* 0x000000ffbb00720c */ /* 0x000fe20003f25270 */
[----:B------:R-:W-:Y:S01]  /*5d70*/  BSSY B0, `(.L_x_97) ;  /* 0x0000010000007945 */ /* 0x000fe20003800000 */
[----:B------:R-:W-:Y:S01]  /*5d80*/  CS2R R142, SRZ ;  /* 0x00000000008e7805 */ /* 0x000fe2000001ff00 */
[--C-:B------:R-:W-:Y:S01]  /*5d90*/  @P5 IMAD R6, R176, -0x10, R7.reuse ;  /* 0xfffffff0b0065824 */ /* 0x100fe200078e0207 */
[----:B------:R-:W-:Y:S01]  /*5da0*/  CS2R R140, SRZ ;  /* 0x00000000008c7805 */ /* 0x000fe2000001ff00 */
[----:B------:R-:W-:Y:S01]  /*5db0*/  @P5 IMAD R4, R170, -0x10, R7 ;  /* 0xfffffff0aa045824 */ /* 0x000fe200078e0207 */
[----:B------:R-:W-:Y:S01]  /*5dc0*/  CS2R R150, SRZ ;  /* 0x0000000000967805 */ /* 0x000fe2000001ff00 */
[----:B------:R-:W-:Y:S01]  /*5dd0*/  @P5 IMAD R2, R169, 0x10, R6 ;  /* 0x00000010a9025824 */ /* 0x000fe200078e0206 */
[----:B------:R-:W-:Y:S02]  /*5de0*/  CS2R R148, SRZ ;  /* 0x0000000000947805 */ /* 0x000fe4000001ff00 */
[----:B------:R-:W-:Y:S02]  /*5df0*/  CS2R R146, SRZ ;  /* 0x0000000000927805 */ /* 0x000fe4000001ff00 */
[----:B------:R-:W-:Y:S02]  /*5e00*/  CS2R R144, SRZ ;  /* 0x0000000000907805 */ /* 0x000fe4000001ff00 */
[----:B------:R-:W-:Y:S02]  /*5e10*/  CS2R R154, SRZ ;  /* 0x00000000009a7805 */ /* 0x000fe4000001ff00 */
[----:B------:R-:W-:Y:S01]  /*5e20*/  CS2R R152, SRZ ;  /* 0x0000000000987805 */ /* 0x000fe2000001ff00 */
[----:B------:R-:W-:Y:S06]  /*5e30*/  @P1 BRA `(.L_x_98) ;  /* 0x00000000000c1947 */ /* 0x000fec0003800000 */
[----:B------:R-:W-:Y:S04]  /*5e40*/  SHF.L.U32 R0, R165, 0x1f, RZ ;  /* 0x0000001fa5007819 */ /* 0x000fe800000006ff */
[----:B------:R-:W1:Y:S02]  /*5e50*/  SYNCS.PHASECHK.TRANS64.TRYWAIT P1, [R3+URZ+0x60], R0 ;  /* 0x00006000030075a7 */ /* 0x000e6400080211ff */
[----:B-1----:R-:W-:Y:S05]  /*5e60*/  @!P1 BRA `(.L_x_99) ;  /* 0x0000003400589947 */ /* 0x002fea0003800000 */
.L_x_98:
[----:B------:R-:W-:Y:S05]  /*5e70*/  BSYNC B0 ;  /* 0x0000000000007941 */ /* 0x000fea0003800000 */
.L_x_97:
[----:B------:R-:W-:Y:S01]  /*5e80*/  ISETP.NE.AND P1, PT, R192, RZ, PT ;  /* 0x000000ffc000720c */ /* 0x000fe20003f25270 */
[----:B-1----:R-:W-:Y:S02]  /*5e90*/  VIADD R3, R3, 0x70 ;  /* 0x0000007003037836 */ /* 0x002fe40000000000 */
[----:B------:R-:W-:Y:S02]  /*5ea0*/  IMAD.U32 R0, RZ, RZ, UR45 ;  /* 0x0000002dff007e24 */ /* 0x000fe4000f8e00ff */
[----:B------:R-:W-:Y:S03]  /*5eb0*/  VIADD R166, R166, 0x1 ;  /* 0x00000001a6a67836 */ /* 0x000fe60000000000 */
[----:B------:R-:W-:Y:S05]  /*5ec0*/  PRMT R0, R0, 0x654, R3 ;  /* 0x0000065400007816 */ /* 0x000fea0000000003 */
[----:B------:R1:W2:Y:S04]  /*5ed0*/  @P1 LDS.128 R140, [R7] ;  /* 0x00000000078c1984 */ /* 0x0002a80000000c00 */
[----:B------:R1:W1:Y:S04]  /*5ee0*/  @P1 LDS.128 R148, [R4+0x20] ;  /* 0x0000200004941984 */ /* 0x0002680000000c00 */
[----:B------:R1:W1:Y:S04]  /*5ef0*/  @P1 LDS.128 R144, [R6+0x10] ;  /* 0x0000100006901984 */ /* 0x0002680000000c00 */
[----:B------:R1:W1:Y:S01]  /*5f00*/  @P1 LDS.128 R152, [R2+0x10] ;  /* 0x0000100002981984 */ /* 0x0002620000000c00 */
[C---:B------:R-:W-:Y:S01]  /*5f10*/  ISETP.NE.AND P1, PT, R166.reuse, 0x2, PT ;  /* 0x00000002a600780c */ /* 0x040fe20003f25270 */
[----:B------:R-:W-:Y:S01]  /*5f20*/  @!PT LDS RZ, [RZ] ;  /* 0x00000000fffff984 */ /* 0x000fe20000000800 */
[----:B------:R-:W-:Y:S01]  /*5f30*/  @!PT LDS RZ, [RZ] ;  /* 0x00000000fffff984 */ /* 0x000fe20000000800 */
[----:B------:R-:W-:Y:S01]  /*5f40*/  @!PT LDS RZ, [RZ] ;  /* 0x00000000fffff984 */ /* 0x000fe20000000800 */
[----:B------:R-:W-:Y:S01]  /*5f50*/  @!PT LDS RZ, [RZ] ;  /* 0x00000000fffff984 */ /* 0x000fe20000000800 */
[----:B------:R5:W-:Y:S06]  /*5f60*/  MEMBAR.ALL.CTA ;  /* 0x0000000000007992 */ /* 0x000bec0000008000 */
[----:B-----5:R-:W5:Y:S01]  /*5f70*/  FENCE.VIEW.ASYNC.S ;  /* 0x00000000000073c6 */ /* 0x020f620000000000 */
[----:B------:R-:W-:Y:S01]  /*5f80*/  SEL R166, R166, RZ, P1 ;  /* 0x000000ffa6a67207 */ /* 0x000fe20000800000 */
[----:B-----5:R5:W-:Y:S02]  /*5f90*/  SYNCS.ARRIVE.TRANS64.RED.A1T0 RZ, [R0+URZ], RZ ;  /* 0x000000ff00ff79a7 */ /* 0x020be400081004ff */
[----:B-----5:R-:W-:Y:S04]  /*5fa0*/  SEL R0, RZ, 0x1, P1 ;  /* 0x00000001ff007807 */ /* 0x020fe80000800000 */
[----:B--2---:R-:W-:Y:S02]  /*5fb0*/  LOP3.LUT R165, R165, R0, RZ, 0x3c, !PT ;  /* 0x00000000a5a57212 */ /* 0x004fe400078e3cff */
.L_x_96:
[----:B------:R-:W-:Y:S05]  /*5fc0*/  BSYNC B1 ;  /* 0x0000000000017941 */ /* 0x000fea0003800000 */
.L_x_95:
[----:B------:R-:W-:Y:S04]  /*5fd0*/  SHF.R.U32.HI R0, RZ, 0x15, R71 ;  /* 0x00000015ff007819 */ /* 0x000fe80000011647 */
[----:B------:R-:W-:Y:S01]  /*5fe0*/  LOP3.LUT P1, RZ, R0, 0x3, R159, 0x48, !PT ;  /* 0x0000000300ff7812 */ /* 0x000fe2000782489f */
[----:B------:R-:W-:Y:S01]  /*5ff0*/  @!UPT UIADD3 URZ, UPT, UPT, URZ, URZ, URZ ;  /* 0x000000fffffff290 */ /* 0x000fe2000fffe0ff */
[----:B----4-:R-:W-:Y:S11]  /*6000*/  @P0 BRA `(.L_x_100) ;  /* 0x0000000000080947 */ /* 0x010ff60003800000 */
[----:B------:R-:W2:Y:S02]  /*6010*/  SYNCS.PHASECHK.TRANS64.TRYWAIT P0, [R186+URZ+0xb0], R5 ;  /* 0x0000b005ba0075a7 */ /* 0x000ea400080011ff */
[----:B--2---:R-:W-:Y:S05]  /*6020*/  @!P0 BRA `(.L_x_101) ;  /* 0x0000003000fc8947 */ /* 0x004fea0003800000 */
.L_x_100:
[----:B------:R-:W-:Y:S04]  /*6030*/  BSSY.RECONVERGENT B6, `(.L_x_102) ;  /* 0x0000012000067945 */ /* 0x000fe80003800200 */
[----:B------:R-:W-:Y:S05]  /*6040*/  @!P1 BRA `(.L_x_103) ;  /* 0x0000000000409947 */ /* 0x000fea0003800000 */
[----:B------:R-:W2:Y:S01]  /*6050*/  LDCU.64 UR8, c[0x4][0x70] ;  /* 0x01000e00ff0877ac */ /* 0x000ea20008000a00 */
[----:B------:R-:W-:Y:S01]  /*6060*/  MOV R3, 0x0 ;  /* 0x0000000000037802 */ /* 0x000fe20000000f00 */
[----:B------:R-:W-:Y:S02]  /*6070*/  HFMA2 R12, -RZ, RZ, 0, 5.9604644775390625e-08 ;  /* 0x00000001ff0c7431 */ /* 0x000fe400000001ff */
[----:B------:R-:W-:Y:S02]  /*6080*/  IMAD.MOV.U32 R8, RZ, RZ, 0x192 ;  /* 0x00000192ff087424 */ /* 0x000fe400078e00ff */
[----:B------:R-:W-:Y:S01]  /*6090*/  IMAD.MOV.U32 R13, RZ, RZ, RZ ;  /* 0x000000ffff0d7224 */ /* 0x000fe200078e00ff */
[----:B------:R-:W4:Y:S01]  /*60a0*/  LDCU.64 UR6, c[0x4][0x78] ;  /* 0x01000f00ff0677ac */ /* 0x000f220008000a00 */
[----:B-1----:R-:W1:Y:S01]  /*60b0*/  LDC.64 R2, c[0x4][R3] ;  /* 0x0100000003027b82 */ /* 0x002e620000000a00 */
[----:B------:R-:W5:Y:S01]  /*60c0*/  LDCU.64 UR4, c[0x4][0x10] ;  /* 0x01000200ff0477ac */ /* 0x000f620008000a00 */
[----:B--2---:R-:W-:Y:S01]  /*60d0*/  MOV R5, UR9 ;  /* 0x0000000900057c02 */ /* 0x004fe20008000f00 */
[----:B------:R-:W-:Y:S01]  /*60e0*/  IMAD.U32 R4, RZ, RZ, UR8 ;  /* 0x00000008ff047e24 */ /* 0x000fe2000f8e00ff */
[----:B----4-:R-:W-:Y:S01]  /*60f0*/  MOV R7, UR7 ;  /* 0x0000000700077c02 */ /* 0x010fe20008000f00 */
[----:B------:R-:W-:Y:S01]  /*6100*/  IMAD.U32 R6, RZ, RZ, UR6 ;  /* 0x00000006ff067e24 */ /* 0x000fe2000f8e00ff */
[----:B-----5:R-:W-:Y:S01]  /*6110*/  MOV R11, UR5 ;  /* 0x00000005000b7c02 */ /* 0x020fe20008000f00 */
[----:B------:R-:W-:Y:S02]  /*6120*/  IMAD.U32 R10, RZ, RZ, UR4 ;  /* 0x00000004ff0a7e24 */ /* 0x000fe4000f8e00ff */
[----:B------:R-:W-:Y:S07]  /*6130*/  LEPC R20, `(.L_x_103) ;  /* 0x000000001014794e */ /* 0x000fee0000000000 */
[----:B-1-3--:R-:W-:Y:S05]  /*6140*/  CALL.ABS.NOINC R2 ;  /* 0x0000000002007343 */ /* 0x00afea0003c00000 */
.L_x_103:
[----:B------:R-:W-:Y:S05]  /*6150*/  BSYNC.RECONVERGENT B6 ;  /* 0x0000000000067941 */ /* 0x000fea0003800200 */
.L_x_102:
[-C--:B------:R-:W-:Y:S01]  /*6160*/  F2FP.F16.E5M2.UNPACK_B R74, R140.reuse ;  /* 0x0000008cff4a723e */ /* 0x080fe200020004ff */
[----:B------:R-:W-:Y:S05]  /*6170*/  WARPSYNC.ALL ;  /* 0x0000000000007948 */ /* 0x000fea0003800000 */
[----:B------:R-:W-:Y:S01]  /*6180*/  R2UR UR4, R71 ;  /* 0x00000000470472ca */ /* 0x000fe200000e0000 */
[--C-:B------:R-:W-:Y:S01]  /*6190*/  HADD2.F32 R72, -RZ, R74.reuse.H0_H0 ;  /* 0x2000004aff487230 */ /* 0x100fe20000004100 */
[----:B------:R-:W-:Y:S01]  /*61a0*/  F2FP.F16.E5M2.UNPACK_B R76, R140.H1 ;  /* 0x0000008cff4c723e */ /* 0x000fe200030004ff */
[----:B------:R-:W-:Y:S01]  /*61b0*/  HADD2.F32 R75, -RZ, R74.H1_H1 ;  /* 0x3000004aff4b7230 */ /* 0x000fe20000004100 */
[-C--:B------:R-:W-:Y:S01]  /*61c0*/  F2FP.F16.E5M2.UNPACK_B R78, R141.reuse ;  /* 0x0000008dff4e723e */ /* 0x080fe200020004ff */
[----:B------:R-:W-:Y:S01]  /*61d0*/  BSSY.RECONVERGENT B0, `(.L_x_104) ;  /* 0x000011d000007945 */ /* 0x000fe20003800200 */
[----:B------:R-:W-:Y:S01]  /*61e0*/  F2FP.F16.E5M2.UNPACK_B R80, R141.H1 ;  /* 0x0000008dff50723e */ /* 0x000fe200030004ff */
[----:B------:R-:W-:Y:S01]  /*61f0*/  HADD2.F32 R74, -RZ, R76.H0_H0 ;  /* 0x2000004cff4a7230 */ /* 0x000fe20000004100 */
[-C--:B------:R-:W-:Y:S01]  /*6200*/  F2FP.F16.E5M2.UNPACK_B R82, R142.reuse ;  /* 0x0000008eff52723e */ /* 0x080fe200020004ff */
[--C-:B------:R-:W-:Y:S01]  /*6210*/  HADD2.F32 R77, -RZ, R78.reuse.H0_H0 ;  /* 0x2000004eff4d7230 */ /* 0x100fe20000004100 */
[----:B------:R-:W-:Y:S01]  /*6220*/  F2FP.F16.E5M2.UNPACK_B R84, R142.H1 ;  /* 0x0000008eff54723e */ /* 0x000fe200030004ff */
[----:B------:R-:W-:Y:S01]  /*6230*/  HADD2.F32 R78, -RZ, R78.H1_H1 ;  /* 0x3000004eff4e7230 */ /* 0x000fe20000004100 */
[-C--:B------:R-:W-:Y:S01]  /*6240*/  F2FP.F16.E5M2.UNPACK_B R86, R143.reuse ;  /* 0x0000008fff56723e */ /* 0x080fe200020004ff */
[----:B-12---:R-:W3:Y:S01]  /*6250*/  LDTM.x64 R4, tmem[UR4] ;  /* 0x00000004000479ee */ /* 0x006ee20008340000 */
[----:B------:R-:W-:Y:S01]  /*6260*/  F2FP.F16.E5M2.UNPACK_B R88, R143.H1 ;  /* 0x0000008fff58723e */ /* 0x000fe200030004ff */
[----:B------:R-:W-:Y:S01]  /*6270*/  HADD2.F32 R76, -RZ, R76.H1_H1 ;  /* 0x3000004cff4c7230 */ /* 0x000fe20000004100 */
[-C--:B------:R-:W-:Y:S01]  /*6280*/  F2FP.F16.E5M2.UNPACK_B R90, R144.reuse ;  /* 0x00000090ff5a723e */ /* 0x080fe200020004ff */
[----:B------:R-:W-:Y:S01]  /*6290*/  HADD2.F32 R79, -RZ, R80.H0_H0 ;  /* 0x20000050ff4f7230 */ /* 0x000fe20000004100 */
[----:B------:R-:W-:Y:S01]  /*62a0*/  F2FP.F16.E5M2.UNPACK_B R92, R144.H1 ;  /* 0x00000090ff5c723e */ /* 0x000fe200030004ff */
[--C-:B------:R-:W-:Y:S01]  /*62b0*/  HADD2.F32 R81, -RZ, R82.reuse.H0_H0 ;  /* 0x20000052ff517230 */ /* 0x100fe20000004100 */
[----:B------:R-:W-:Y:S01]  /*62c0*/  ISETP.NE.AND P6, PT, R172, RZ, PT ;  /* 0x000000ffac00720c */ /* 0x000fe20003fc5270 */
[----:B------:R-:W-:Y:S01]  /*62d0*/  HADD2.F32 R82, -RZ, R82.H1_H1 ;  /* 0x30000052ff527230 */ /* 0x000fe20000004100 */
[----:B------:R-:W-:Y:S01]  /*62e0*/  SHF.L.U32 R194, R164, 0x4, RZ ;  /* 0x00000004a4c27819 */ /* 0x000fe200000006ff */
[--C-:B------:R-:W-:Y:S01]  /*62f0*/  HADD2.F32 R85, -RZ, R86.reuse.H0_H0 ;  /* 0x20000056ff557230 */ /* 0x100fe20000004100 */
[----:B------:R-:W-:Y:S01]  /*6300*/  SHF.L.U32 R202, R163, 0x4, RZ ;  /* 0x00000004a3ca7819 */ /* 0x000fe200000006ff */
[----:B------:R-:W-:Y:S01]  /*6310*/  HADD2.F32 R86, -RZ, R86.H1_H1 ;  /* 0x30000056ff567230 */ /* 0x000fe20000004100 */
[C---:B------:R-:W-:Y:S01]  /*6320*/  IADD3 R179, PT, PT, R171.reuse, R194, RZ ;  /* 0x000000c2abb37210 */ /* 0x040fe20007ffe0ff */
[--C-:B------:R-:W-:Y:S01]  /*6330*/  HADD2.F32 R89, -RZ, R90.reuse.H0_H0 ;  /* 0x2000005aff597230 */ /* 0x100fe20000004100 */
[----:B------:R-:W-:Y:S01]  /*6340*/  IADD3 R185, PT, PT, R171, R202, RZ ;  /* 0x000000caabb97210 */ /* 0x000fe20007ffe0ff */
[----:B------:R-:W-:Y:S01]  /*6350*/  HADD2.F32 R90, -RZ, R90.H1_H1 ;  /* 0x3000005aff5a7230 */ /* 0x000fe20000004100 */
[----:B------:R-:W-:Y:S01]  /*6360*/  SHF.L.U32 R200, R169, 0x4, RZ ;  /* 0x00000004a9c87819 */ /* 0x000fe200000006ff */
[----:B------:R-:W-:Y:S01]  /*6370*/  HADD2.F32 R80, -RZ, R80.H1_H1 ;  /* 0x30000050ff507230 */ /* 0x000fe20000004100 */
[----:B------:R-:W-:Y:S01]  /*6380*/  F2FP.F16.E5M2.UNPACK_B R94, R145 ;  /* 0x00000091ff5e723e */ /* 0x000fe200020004ff */
[--C-:B------:R-:W-:Y:S01]  /*6390*/  HADD2.F32 R83, -RZ, R84.reuse.H0_H0 ;  /* 0x20000054ff537230 */ /* 0x100fe20000004100 */
[----:B------:R-:W-:Y:S01]  /*63a0*/  IADD3 R184, PT, PT, R200, R179, RZ ;  /* 0x000000b3c8b87210 */ /* 0x000fe20007ffe0ff */
[----:B------:R-:W-:Y:S01]  /*63b0*/  HADD2.F32 R84, -RZ, R84.H1_H1 ;  /* 0x30000054ff547230 */ /* 0x000fe20000004100 */
[----:B------:R-:W-:Y:S01]  /*63c0*/  F2FP.F16.E5M2.UNPACK_B R98, R146 ;  /* 0x00000092ff62723e */ /* 0x000fe200020004ff */
[C---:B---3--:R-:W-:Y:S01]  /*63d0*/  FMUL R0, R70.reuse, R4 ;  /* 0x0000000446007220 */ /* 0x048fe20000400000 */
[C---:B------:R-:W-:Y:S01]  /*63e0*/  FMUL R2, R70.reuse, R5 ;  /* 0x0000000546027220 */ /* 0x040fe20000400000 */
[C---:B------:R-:W-:Y:S01]  /*63f0*/  FMUL R4, R70.reuse, R8 ;  /* 0x0000000846047220 */ /* 0x040fe20000400000 */
[C---:B------:R-:W-:Y:S01]  /*6400*/  FMUL R5, R70.reuse, R9 ;  /* 0x0000000946057220 */ /* 0x040fe20000400000 */
[C---:B------:R-:W-:Y:S01]  /*6410*/  FFMA R0, R73.reuse, R72, R0 ;  /* 0x0000004849007223 */ /* 0x040fe20000000000 */
[C---:B------:R-:W-:Y:S01]  /*6420*/  FFMA R2, R73.reuse, R75, R2 ;  /* 0x0000004b49027223 */ /* 0x040fe20000000002 */
[C---:B------:R-:W-:Y:S01]  /*6430*/  FMUL R8, R70.reuse, R12 ;  /* 0x0000000c46087220 */ /* 0x040fe20000400000 */
[C---:B------:R-:W-:Y:S01]  /*6440*/  FMUL R9, R70.reuse, R13 ;  /* 0x0000000d46097220 */ /* 0x040fe20000400000 */
[C---:B------:R-:W-:Y:S01]  /*6450*/  FMUL R12, R70.reuse, R16 ;  /* 0x00000010460c7220 */ /* 0x040fe20000400000 */
[C---:B------:R-:W-:Y:S01]  /*6460*/  FMUL R13, R70.reuse, R17 ;  /* 0x00000011460d7220 */ /* 0x040fe20000400000 */
[C---:B------:R-:W-:Y:S01]  /*6470*/  FMUL R16, R70.reuse, R20 ;  /* 0x0000001446107220 */ /* 0x040fe20000400000 */
[C---:B------:R-:W-:Y:S01]  /*6480*/  FMUL R17, R70.reuse, R21 ;  /* 0x0000001546117220 */ /* 0x040fe20000400000 */
[--C-:B------:R-:W-:Y:S02]  /*6490*/  HADD2.F32 R93, -RZ, R94.reuse.H0_H0 ;  /* 0x2000005eff5d7230 */ /* 0x100fe40000004100 */
[C---:B------:R-:W-:Y:S01]  /*64a0*/  FMUL R20, R70.reuse, R24 ;  /* 0x0000001846147220 */ /* 0x040fe20000400000 */
[----:B------:R-:W-:Y:S02]  /*64b0*/  HADD2.F32 R94, -RZ, R94.H1_H1 ;  /* 0x3000005eff5e7230 */ /* 0x000fe40000004100 */
[C---:B------:R-:W-:Y:S01]  /*64c0*/  FMUL R21, R70.reuse, R25 ;  /* 0x0000001946157220 */ /* 0x040fe20000400000 */
[--C-:B------:R-:W-:Y:S02]  /*64d0*/  HADD2.F32 R97, -RZ, R98.reuse.H0_H0 ;  /* 0x20000062ff617230 */ /* 0x100fe40000004100 */
[C---:B------:R-:W-:Y:S01]  /*64e0*/  FMUL R24, R70.reuse, R28 ;  /* 0x0000001c46187220 */ /* 0x040fe20000400000 */
[----:B------:R-:W-:Y:S02]  /*64f0*/  HADD2.F32 R98, -RZ, R98.H1_H1 ;  /* 0x30000062ff627230 */ /* 0x000fe40000004100 */
[C---:B------:R-:W-:Y:S01]  /*6500*/  FMUL R25, R70.reuse, R29 ;  /* 0x0000001d46197220 */ /* 0x040fe20000400000 */
[C---:B------:R-:W-:Y:S01]  /*6510*/  FMUL R28, R70.reuse, R32 ;  /* 0x00000020461c7220 */ /* 0x040fe20000400000 */
[C---:B------:R-:W-:Y:S01]  /*6520*/  FMUL R29, R70.reuse, R33 ;  /* 0x00000021461d7220 */ /* 0x040fe20000400000 */
[C---:B------:R-:W-:Y:S01]  /*6530*/  FMUL R32, R70.reuse, R36 ;  /* 0x0000002446207220 */ /* 0x040fe20000400000 */
[----:B------:R-:W-:Y:S01]  /*6540*/  F2FP.F16.E5M2.UNPACK_B R96, R145.H1 ;  /* 0x00000091ff60723e */ /* 0x000fe200030004ff */
[C---:B------:R-:W-:Y:S01]  /*6550*/  FMUL R33, R70.reuse, R37 ;  /* 0x0000002546217220 */ /* 0x040fe20000400000 */
[C---:B------:R-:W-:Y:S01]  /*6560*/  FMUL R36, R70.reuse, R40 ;  /* 0x0000002846247220 */ /* 0x040fe20000400000 */
[----:B------:R-:W-:Y:S01]  /*6570*/  F2FP.F16.E5M2.UNPACK_B R100, R146.H1 ;  /* 0x00000092ff64723e */ /* 0x000fe200030004ff */
[C---:B------:R-:W-:Y:S01]  /*6580*/  FMUL R37, R70.reuse, R41 ;  /* 0x0000002946257220 */ /* 0x040fe20000400000 */
[C---:B------:R-:W-:Y:S01]  /*6590*/  FMUL R40, R70.reuse, R44 ;  /* 0x0000002c46287220 */ /* 0x040fe20000400000 */
[----:B------:R-:W-:Y:S01]  /*65a0*/  F2FP.F16.E5M2.UNPACK_B R102, R147 ;  /* 0x00000093ff66723e */ /* 0x000fe200020004ff */
[C---:B------:R-:W-:Y:S01]  /*65b0*/  FMUL R41, R70.reuse, R45 ;  /* 0x0000002d46297220 */ /* 0x040fe20000400000 */
[C---:B------:R-:W-:Y:S01]  /*65c0*/  FMUL R44, R70.reuse, R48 ;  /* 0x00000030462c7220 */ /* 0x040fe20000400000 */
[----:B------:R-:W-:Y:S01]  /*65d0*/  F2FP.F16.E5M2.UNPACK_B R104, R147.H1 ;  /* 0x00000093ff68723e */ /* 0x000fe200030004ff */
[C---:B------:R-:W-:Y:S01]  /*65e0*/  FMUL R45, R70.reuse, R49 ;  /* 0x00000031462d7220 */ /* 0x040fe20000400000 */
[--C-:B------:R-:W-:Y:S02]  /*65f0*/  HADD2.F32 R101, -RZ, R102.reuse.H0_H0 ;  /* 0x20000066ff657230 */ /* 0x100fe40000004100 */
[C---:B------:R-:W-:Y:S01]  /*6600*/  FMUL R48, R70.reuse, R52 ;  /* 0x0000003446307220 */ /* 0x040fe20000400000 */
[----:B------:R-:W-:Y:S01]  /*6610*/  F2FP.F16.E5M2.UNPACK_B R106, R148 ;  /* 0x00000094ff6a723e */ /* 0x000fe200020004ff */
[----:B------:R-:W-:Y:S02]  /*6620*/  HADD2.F32 R102, -RZ, R102.H1_H1 ;  /* 0x30000066ff667230 */ /* 0x000fe40000004100 */
[C---:B------:R-:W-:Y:S01]  /*6630*/  FMUL R49, R70.reuse, R53 ;  /* 0x0000003546317220 */ /* 0x040fe20000400000 */
[C---:B------:R-:W-:Y:S01]  /*6640*/  FMUL R52, R70.reuse, R56 ;  /* 0x0000003846347220 */ /* 0x040fe20000400000 */
[----:B------:R-:W-:Y:S01]  /*6650*/  F2FP.F16.E5M2.UNPACK_B R108, R148.H1 ;  /* 0x00000094ff6c723e */ /* 0x000fe200030004ff */
[--C-:B------:R-:W-:Y:S02]  /*6660*/  HADD2.F32 R105, -RZ, R106.reuse.H0_H0 ;  /* 0x2000006aff697230 */ /* 0x100fe40000004100 */
[C---:B------:R-:W-:Y:S01]  /*6670*/  FMUL R53, R70.reuse, R57 ;  /* 0x0000003946357220 */ /* 0x040fe20000400000 */
[----:B------:R-:W-:Y:S02]  /*6680*/  HADD2.F32 R106, -RZ, R106.H1_H1 ;  /* 0x3000006aff6a7230 */ /* 0x000fe40000004100 */
        /* <DEDUP_REMOVED lines=11> */
[C---:B------:R-:W-:Y:S01]  /*6740*/  FFMA R3, R73.reuse, R74, R3 ;  /* 0x0000004a49037223 */ /* 0x040fe20000000003 */
[----:B------:R-:W-:Y:S01]  /*6750*/  F2FP.F16.E5M2.UNPACK_B R116, R150.H1 ;  /* 0x00000096ff74723e */ /* 0x000fe200030004ff */
[--C-:B------:R-:W-:Y:S02]  /*6760*/  HADD2.F32 R113, -RZ, R114.reuse.H0_H0 ;  /* 0x20000072ff717230 */ /* 0x100fe40000004100 */
[C---:B------:R-:W-:Y:S01]  /*6770*/  FFMA R7, R73.reuse, R76, R7 ;  /* 0x0000004c49077223 */ /* 0x040fe20000000007 */
[C---:B------:R-:W-:Y:S01]  /*6780*/  FFMA R4, R73.reuse, R77, R4 ;  /* 0x0000004d49047223 */ /* 0x040fe20000000004 */
[----:B------:R-:W-:Y:S01]  /*6790*/  F2FP.F16.E5M2.UNPACK_B R118, R151 ;  /* 0x00000097ff76723e */ /* 0x000fe200020004ff */
[----:B------:R-:W-:Y:S01]  /*67a0*/  FFMA R5, R73, R78, R5 ;  /* 0x0000004e49057223 */ /* 0x000fe20000000005 */
[----:B------:R-:W-:Y:S01]  /*67b0*/  HADD2.F32 R114, -RZ, R114.H1_H1 ;  /* 0x30000072ff727230 */ /* 0x000fe20000004100 */
[----:B------:R-:W-:Y:S01]  /*67c0*/  F2FP.SATFINITE.E5M2.F32.PACK_AB_MERGE_C R173, R7, R3, RZ ;  /* 0x0000000307ad723e */ /* 0x000fe200048060ff */
[C---:B------:R-:W-:Y:S01]  /*67d0*/  FMUL R6, R70.reuse, R10 ;  /* 0x0000000a46067220 */ /* 0x040fe20000400000 */
[--C-:B------:R-:W-:Y:S02]  /*67e0*/  HADD2.F32 R117, -RZ, R118.reuse.H0_H0 ;  /* 0x20000076ff757230 */ /* 0x100fe40000004100 */
[----:B------:R-:W-:Y:S01]  /*67f0*/  FMUL R11, R70, R11 ;  /* 0x0000000b460b7220 */ /* 0x000fe20000400000 */
[----:B------:R-:W-:Y:S01]  /*6800*/  F2FP.SATFINITE.E5M2.F32.PACK_AB_MERGE_C R172, R2, R0, R173 ;  /* 0x0000000002ac723e */ /* 0x000fe200048060ad */
[C---:B------:R-:W-:Y:S01]  /*6810*/  FFMA R6, R73.reuse, R79, R6 ;  /* 0x0000004f49067223 */ /* 0x040fe20000000006 */
[----:B------:R-:W-:Y:S02]  /*6820*/  HADD2.F32 R118, -RZ, R118.H1_H1 ;  /* 0x30000076ff767230 */ /* 0x000fe40000004100 */
[C---:B------:R-:W-:Y:S01]  /*6830*/  FFMA R11, R73.reuse, R80, R11 ;  /* 0x00000050490b7223 */ /* 0x040fe2000000000b */
[C---:B------:R-:W-:Y:S01]  /*6840*/  FFMA R8, R73.reuse, R81, R8 ;  /* 0x0000005149087223 */ /* 0x040fe20000000008 */
[----:B------:R-:W-:Y:S01]  /*6850*/  F2FP.F16.E5M2.UNPACK_B R120, R151.H1 ;  /* 0x00000097ff78723e */ /* 0x000fe200030004ff */
[----:B------:R-:W-:Y:S01]  /*6860*/  FFMA R9, R73, R82, R9 ;  /* 0x0000005249097223 */ /* 0x000fe20000000009 */
[C---:B------:R-:W-:Y:S01]  /*6870*/  FMUL R10, R70.reuse, R14 ;  /* 0x0000000e460a7220 */ /* 0x040fe20000400000 */
[----:B------:R-:W-:Y:S01]  /*6880*/  F2FP.F16.E5M2.UNPACK_B R122, R152 ;  /* 0x00000098ff7a723e */ /* 0x000fe200020004ff */
[C---:B------:R-:W-:Y:S01]  /*6890*/  FMUL R15, R70.reuse, R15 ;  /* 0x0000000f460f7220 */ /* 0x040fe20000400000 */
[----:B------:R-:W-:Y:S01]  /*68a0*/  HADD2.F32 R87, -RZ, R88.H0_H0 ;  /* 0x20000058ff577230 */ /* 0x000fe20000004100 */
[----:B------:R-:W-:Y:S01]  /*68b0*/  F2FP.SATFINITE.E5M2.F32.PACK_AB_MERGE_C R174, R11, R6, RZ ;  /* 0x000000060bae723e */ /* 0x000fe200048060ff */
[C---:B------:R-:W-:Y:S01]  /*68c0*/  FFMA R10, R73.reuse, R83, R10 ;  /* 0x00000053490a7223 */ /* 0x040fe2000000000a */
[C---:B------:R-:W-:Y:S01]  /*68d0*/  FFMA R15, R73.reuse, R84, R15 ;  /* 0x00000054490f7223 */ /* 0x040fe2000000000f */
[C---:B------:R-:W-:Y:S01]  /*68e0*/  FFMA R12, R73.reuse, R85, R12 ;  /* 0x00000055490c7223 */ /* 0x040fe2000000000c */
[----:B------:R-:W-:Y:S01]  /*68f0*/  F2FP.F16.E5M2.UNPACK_B R124, R152.H1 ;  /* 0x00000098ff7c723e */ /* 0x000fe200030004ff */
[----:B------:R-:W-:Y:S01]  /*6900*/  FFMA R13, R73, R86, R13 ;  /* 0x00000056490d7223 */ /* 0x000fe2000000000d */
[----:B------:R-:W-:Y:S01]  /*6910*/  F2FP.SATFINITE.E5M2.F32.PACK_AB_MERGE_C R173, R5, R4, R174 ;  /* 0x0000000405ad723e */ /* 0x000fe200048060ae */
[--C-:B------:R-:W-:Y:S01]  /*6920*/  HADD2.F32 R121, -RZ, R122.reuse.H0_H0 ;  /* 0x2000007aff797230 */ /* 0x100fe20000004100 */
[----:B------:R-:W-:Y:S01]  /*6930*/  F2FP.SATFINITE.E5M2.F32.PACK_AB_MERGE_C R174, R15, R10, RZ ;  /* 0x0000000a0fae723e */ /* 0x000fe200048060ff */
[----:B------:R-:W-:Y:S02]  /*6940*/  HADD2.F32 R122, -RZ, R122.H1_H1 ;  /* 0x3000007aff7a7230 */ /* 0x000fe40000004100 */
[C---:B------:R-:W-:Y:S01]  /*6950*/  FMUL R14, R70.reuse, R18 ;  /* 0x00000012460e7220 */ /* 0x040fe20000400000 */
[----:B------:R-:W-:Y:S01]  /*6960*/  HADD2.F32 R88, -RZ, R88.H1_H1 ;  /* 0x30000058ff587230 */ /* 0x000fe20000004100 */
[----:B------:R-:W-:Y:S01]  /*6970*/  F2FP.SATFINITE.E5M2.F32.PACK_AB_MERGE_C R174, R9, R8, R174 ;  /* 0x0000000809ae723e */ /* 0x000fe200048060ae */
[C---:B------:R-:W-:Y:S01]  /*6980*/  FMUL R19, R70.reuse, R19 ;  /* 0x0000001346137220 */ /* 0x040fe20000400000 */
[--C-:B------:R-:W-:Y:S02]  /*6990*/  HADD2.F32 R91, -RZ, R92.reuse.H0_H0 ;  /* 0x2000005cff5b7230 */ /* 0x100fe40000004100 */
[C---:B------:R-:W-:Y:S01]  /*69a0*/  FFMA R14, R73.reuse, R87, R14 ;  /* 0x00000057490e7223 */ /* 0x040fe2000000000e */
[----:B------:R-:W-:Y:S02]  /*69b0*/  HADD2.F32 R92, -RZ, R92.H1_H1 ;  /* 0x3000005cff5c7230 */ /* 0x000fe40000004100 */
[C---:B------:R-:W-:Y:S01]  /*69c0*/  FFMA R19, R73.reuse, R88, R19 ;  /* 0x0000005849137223 */ /* 0x040fe20000000013 */
[C---:B------:R-:W-:Y:S01]  /*69d0*/  FFMA R16, R73.reuse, R89, R16 ;  /* 0x0000005949107223 */ /* 0x040fe20000000010 */
        /* <DEDUP_REMOVED lines=17> */
[----:B------:R1:W-:Y:S01]  /*6af0*/  STS.128 [R137+UR44+0x4200], R172 ;  /* 0x004200ac89007988 */ /* 0x0003e20008000c2c */
[----:B------:R-:W-:Y:S01]  /*6b00*/  F2FP.SATFINITE.E5M2.F32.PACK_AB_MERGE_C R180, R17, R16, R180 ;  /* 0x0000001011b4723e */ /* 0x000fe200048060b4 */
[C---:B------:R-:W-:Y:S01]  /*6b10*/  FFMA R22, R73.reuse, R95, R22 ;  /* 0x0000005f49167223 */ /* 0x040fe20000000016 */
[C---:B------:R-:W-:Y:S01]  /*6b20*/  FMUL R27, R70.reuse, R27 ;  /* 0x0000001b461b7220 */ /* 0x040fe20000400000 */
[--C-:B------:R-:W-:Y:S02]  /*6b30*/  HADD2.F32 R99, -RZ, R100.reuse.H0_H0 ;  /* 0x20000064ff637230 */ /* 0x100fe40000004100 */
[C---:B------:R-:W-:Y:S01]  /*6b40*/  FMUL R26, R70.reuse, R30 ;  /* 0x0000001e461a7220 */ /* 0x040fe20000400000 */
[----:B------:R-:W-:Y:S02]  /*6b50*/  HADD2.F32 R100, -RZ, R100.H1_H1 ;  /* 0x30000064ff647230 */ /* 0x000fe40000004100 */
[C---:B------:R-:W-:Y:S01]  /*6b60*/  FFMA R27, R73.reuse, R96, R27 ;  /* 0x00000060491b7223 */ /* 0x040fe2000000001b */
[C---:B------:R-:W-:Y:S01]  /*6b70*/  FFMA R24, R73.reuse, R97, R24 ;  /* 0x0000006149187223 */ /* 0x040fe20000000018 */
[C---:B------:R-:W-:Y:S01]  /*6b80*/  FFMA R25, R73.reuse, R98, R25 ;  /* 0x0000006249197223 */ /* 0x040fe20000000019 */
[----:B------:R-:W-:Y:S01]  /*6b90*/  F2FP.F16.E5M2.UNPACK_B R130, R154 ;  /* 0x0000009aff82723e */ /* 0x000fe200020004ff */
[----:B------:R-:W-:Y:S01]  /*6ba0*/  FFMA R26, R73, R99, R26 ;  /* 0x00000063491a7223 */ /* 0x000fe2000000001a */
[----:B------:R-:W-:Y:S01]  /*6bb0*/  F2FP.SATFINITE.E5M2.F32.PACK_AB_MERGE_C R181, R27, R22, RZ ;  /* 0x000000161bb5723e */ /* 0x000fe200048060ff */
[C---:B------:R-:W-:Y:S01]  /*6bc0*/  FMUL R31, R70.reuse, R31 ;  /* 0x0000001f461f7220 */ /* 0x040fe20000400000 */
[--C-:B------:R-:W-:Y:S02]  /*6bd0*/  HADD2.F32 R103, -RZ, R104.reuse.H0_H0 ;  /* 0x20000068ff677230 */ /* 0x100fe40000004100 */
[C---:B------:R-:W-:Y:S01]  /*6be0*/  FMUL R30, R70.reuse, R34 ;  /* 0x00000022461e7220 */ /* 0x040fe20000400000 */
[----:B------:R-:W-:Y:S01]  /*6bf0*/  HADD2.F32 R104, -RZ, R104.H1_H1 ;  /* 0x30000068ff687230 */ /* 0x000fe20000004100 */
[----:B------:R-:W-:Y:S01]  /*6c00*/  F2FP.SATFINITE.E5M2.F32.PACK_AB_MERGE_C R181, R21, R20, R181 ;  /* 0x0000001415b5723e */ /* 0x000fe200048060b5 */
[C---:B------:R-:W-:Y:S01]  /*6c10*/  FFMA R31, R73.reuse, R100, R31 ;  /* 0x00000064491f7223 */ /* 0x040fe2000000001f */
[C---:B------:R-:W-:Y:S01]  /*6c20*/  FFMA R28, R73.reuse, R101, R28 ;  /* 0x00000065491c7223 */ /* 0x040fe2000000001c */
[C---:B------:R-:W-:Y:S01]  /*6c30*/  FFMA R29, R73.reuse, R102, R29 ;  /* 0x00000066491d7223 */ /* 0x040fe2000000001d */
[----:B------:R-:W-:Y:S01]  /*6c40*/  F2FP.F16.E5M2.UNPACK_B R132, R154.H1 ;  /* 0x0000009aff84723e */ /* 0x000fe200030004ff */
[----:B------:R-:W-:Y:S01]  /*6c50*/  FFMA R30, R73, R103, R30 ;  /* 0x00000067491e7223 */ /* 0x000fe2000000001e */
[----:B------:R-:W-:Y:S01]  /*6c60*/  F2FP.SATFINITE.E5M2.F32.PACK_AB_MERGE_C R182, R31, R26, RZ ;  /* 0x0000001a1fb6723e */ /* 0x000fe200048060ff */
[----:B------:R-:W-:Y:S02]  /*6c70*/  HADD2.F32 R129, -RZ, R130.H0_H0 ;  /* 0x20000082ff817230 */ /* 0x000fe40000004100 */
[C---:B------:R-:W-:Y:S01]  /*6c80*/  FMUL R35, R70.reuse, R35 ;  /* 0x0000002346237220 */ /* 0x040fe20000400000 */
[----:B------:R-:W-:Y:S01]  /*6c90*/  HADD2.F32 R107, -RZ, R108.H0_H0 ;  /* 0x2000006cff6b7230 */ /* 0x000fe20000004100 */
[----:B------:R-:W-:Y:S01]  /*6ca0*/  F2FP.SATFINITE.E5M2.F32.PACK_AB_MERGE_C R182, R25, R24, R182 ;  /* 0x0000001819b6723e */ /* 0x000fe200048060b6 */
[----:B------:R-:W-:Y:S02]  /*6cb0*/  HADD2.F32 R130, -RZ, R130.H1_H1 ;  /* 0x30000082ff827230 */ /* 0x000fe40000004100 */
[C---:B------:R-:W-:Y:S01]  /*6cc0*/  FFMA R35, R73.reuse, R104, R35 ;  /* 0x0000006849237223 */ /* 0x040fe20000000023 */
[C---:B------:R-:W-:Y:S01]  /*6cd0*/  FFMA R32, R73.reuse, R105, R32 ;  /* 0x0000006949207223 */ /* 0x040fe20000000020 */
[----:B------:R-:W-:Y:S01]  /*6ce0*/  FFMA R33, R73, R106, R33 ;  /* 0x0000006a49217223 */ /* 0x000fe20000000021 */
[----:B------:R-:W-:Y:S02]  /*6cf0*/  HADD2.F32 R108, -RZ, R108.H1_H1 ;  /* 0x3000006cff6c7230 */ /* 0x000fe40000004100 */
        /* <DEDUP_REMOVED lines=16> */
[----:B------:R1:W-:Y:S01]  /*6e00*/  STS.128 [R179+0x4010], R180 ;  /* 0x004010b4b3007388 */ /* 0x0003e20000000c00 */
[----:B------:R-:W-:Y:S01]  /*6e10*/  F2FP.SATFINITE.E5M2.F32.PACK_AB_MERGE_C R188, R33, R32, R188 ;  /* 0x0000002021bc723e */ /* 0x000fe200048060bc */
[C---:B------:R-:W-:Y:S01]  /*6e20*/  FFMA R38, R73.reuse, R111, R38 ;  /* 0x0000006f49267223 */ /* 0x040fe20000000026 */
[C---:B------:R-:W-:Y:S01]  /*6e30*/  FMUL R43, R70.reuse, R43 ;  /* 0x0000002b462b7220 */ /* 0x040fe20000400000 */
[--C-:B------:R-:W-:Y:S02]  /*6e40*/  HADD2.F32 R115, -RZ, R116.reuse.H0_H0 ;  /* 0x20000074ff737230 */ /* 0x100fe40000004100 */
[----:B------:R-:W-:Y:S01]  /*6e50*/  FMUL R42, R70, R46 ;  /* 0x0000002e462a7220 */ /* 0x000fe20000400000 */
[----:B------:R-:W-:Y:S02]  /*6e60*/  HADD2.F32 R116, -RZ, R116.H1_H1 ;  /* 0x30000074ff747230 */ /* 0x000fe40000004100 */
[C---:B------:R-:W-:Y:S01]  /*6e70*/  FFMA R43, R73.reuse, R112, R43 ;  /* 0x00000070492b7223 */ /* 0x040fe2000000002b */
[C---:B------:R-:W-:Y:S01]  /*6e80*/  FFMA R40, R73.reuse, R113, R40 ;  /* 0x0000007149287223 */ /* 0x040fe20000000028 */
[C---:B------:R-:W-:Y:S01]  /*6e90*/  FFMA R41, R73.reuse, R114, R41 ;  /* 0x0000007249297223 */ /* 0x040fe20000000029 */
[----:B------:R-:W-:Y:S01]  /*6ea0*/  ISETP.NE.AND P0, PT, R178, RZ, PT ;  /* 0x000000ffb200720c */ /* 0x000fe20003f05270 */
        /* <DEDUP_REMOVED lines=10> */
[C---:B------:R-:W-:Y:S01]  /*6f50*/  FMUL R51, R70.reuse, R51 ;  /* 0x0000003346337220 */ /* 0x040fe20000400000 */
[--C-:B------:R-:W-:Y:S02]  /*6f60*/  HADD2.F32 R123, -RZ, R124.reuse.H0_H0 ;  /* 0x2000007cff7b7230 */ /* 0x100fe40000004100 */
[C---:B------:R-:W-:Y:S01]  /*6f70*/  FFMA R46, R73.reuse, R119, R46 ;  /* 0x00000077492e7223 */ /* 0x040fe2000000002e */
[----:B------:R-:W-:Y:S02]  /*6f80*/  HADD2.F32 R124, -RZ, R124.H1_H1 ;  /* 0x3000007cff7c7230 */ /* 0x000fe40000004100 */
[C---:B------:R-:W-:Y:S01]  /*6f90*/  FMUL R50, R70.reuse, R54 ;  /* 0x0000003646327220 */ /* 0x040fe20000400000 */
[C---:B------:R-:W-:Y:S01]  /*6fa0*/  FFMA R51, R73.reuse, R120, R51 ;  /* 0x0000007849337223 */ /* 0x040fe20000000033 */
[C---:B------:R-:W-:Y:S01]  /*6fb0*/  FMUL R55, R70.reuse, R55 ;  /* 0x0000003746377220 */ /* 0x040fe20000400000 */
[C---:B------:R-:W-:Y:S01]  /*6fc0*/  FFMA R48, R73.reuse, R121, R48 ;  /* 0x0000007949307223 */ /* 0x040fe20000000030 */
[C---:B------:R-:W-:Y:S01]  /*6fd0*/  FFMA R49, R73.reuse, R122, R49 ;  /* 0x0000007a49317223 */ /* 0x040fe20000000031 */
        /* <DEDUP_REMOVED lines=20> */
[----:B------:R-:W-:Y:S01]  /*7120*/  FFMA R63, R73, R132, R63 ;  /* 0x00000084493f7223 */ /* 0x000fe2000000003f */
[----:B------:R-:W-:Y:S01]  /*7130*/  FMUL R67, R70, R67 ;  /* 0x0000004346437220 */ /* 0x000fe20000400000 */
[----:B------:R-:W-:Y:S01]  /*7140*/  F2FP.SATFINITE.E5M2.F32.PACK_AB_MERGE_C R190, R47, R42, RZ ;  /* 0x0000002a2fbe723e */ /* 0x000fe200048060ff */
[----:B------:R-:W-:Y:S01]  /*7150*/  FFMA R60, R73, R133, R60 ;  /* 0x00000085493c7223 */ /* 0x000fe2000000003c */
[----:B------:R-:W-:Y:S01]  /*7160*/  F2FP.SATFINITE.E5M2.F32.PACK_AB_MERGE_C R191, R51, R46, RZ ;  /* 0x0000002e33bf723e */ /* 0x000fe200048060ff */
[C---:B------:R-:W-:Y:S01]  /*7170*/  FFMA R61, R73.reuse, R134, R61 ;  /* 0x00000086493d7223 */ /* 0x040fe2000000003d */
[C---:B------:R-:W-:Y:S01]  /*7180*/  FFMA R62, R73.reuse, R135, R62 ;  /* 0x00000087493e7223 */ /* 0x040fe2000000003e */
[----:B------:R-:W-:Y:S01]  /*7190*/  FFMA R67, R73, R136, R67 ;  /* 0x0000008849437223 */ /* 0x000fe20000000043 */
[----:B------:R-:W-:Y:S02]  /*71a0*/  F2FP.SATFINITE.E5M2.F32.PACK_AB_MERGE_C R190, R41, R40, R190 ;  /* 0x0000002829be723e */ /* 0x000fe400048060be */
[----:B------:R-:W-:Y:S02]  /*71b0*/  F2FP.SATFINITE.E5M2.F32.PACK_AB_MERGE_C R191, R45, R44, R191 ;  /* 0x0000002c2dbf723e */ /* 0x000fe400048060bf */
[----:B------:R-:W-:Y:S02]  /*71c0*/  F2FP.SATFINITE.E5M2.F32.PACK_AB_MERGE_C R196, R55, R50, RZ ;  /* 0x0000003237c4723e */ /* 0x000fe400048060ff */
[----:B------:R-:W-:Y:S01]  /*71d0*/  F2FP.SATFINITE.E5M2.F32.PACK_AB_MERGE_C R197, R59, R54, RZ ;  /* 0x000000363bc5723e */ /* 0x000fe200048060ff */
[----:B------:R1:W-:Y:S01]  /*71e0*/  STS.128 [R185+0x4020], R188 ;  /* 0x004020bcb9007388 */ /* 0x0003e20000000c00 */
[----:B------:R-:W-:Y:S02]  /*71f0*/  F2FP.SATFINITE.E5M2.F32.PACK_AB_MERGE_C R198, R63, R58, RZ ;  /* 0x0000003a3fc6723e */ /* 0x000fe400048060ff */
[----:B------:R-:W-:Y:S02]  /*7200*/  F2FP.SATFINITE.E5M2.F32.PACK_AB_MERGE_C R199, R67, R62, RZ ;  /* 0x0000003e43c7723e */ /* 0x000fe400048060ff */
[----:B------:R-:W-:Y:S02]  /*7210*/  F2FP.SATFINITE.E5M2.F32.PACK_AB_MERGE_C R196, R49, R48, R196 ;  /* 0x0000003031c4723e */ /* 0x000fe400048060c4 */
[----:B------:R-:W-:Y:S02]  /*7220*/  F2FP.SATFINITE.E5M2.F32.PACK_AB_MERGE_C R197, R53, R52, R197 ;  /* 0x0000003435c5723e */ /* 0x000fe400048060c5 */
[----:B------:R-:W-:Y:S02]  /*7230*/  F2FP.SATFINITE.E5M2.F32.PACK_AB_MERGE_C R198, R57, R56, R198 ;  /* 0x0000003839c6723e */ /* 0x000fe400048060c6 */
[----:B------:R-:W-:Y:S02]  /*7240*/  F2FP.SATFINITE.E5M2.F32.PACK_AB_MERGE_C R199, R61, R60, R199 ;  /* 0x0000003c3dc7723e */ /* 0x000fe400048060c7 */
[----:B------:R-:W-:Y:S02]  /*7250*/  LEA R193, R166, UR44, 0x3 ;  /* 0x0000002ca6c17c11 */ /* 0x000fe4000f8e18ff */
[----:B------:R-:W-:Y:S01]  /*7260*/  @P6 SHF.L.U32 R204, R165, 0x1f, RZ ;  /* 0x0000001fa5cc6819 */ /* 0x000fe200000006ff */
[----:B------:R1:W-:Y:S01]  /*7270*/  STS.128 [R184+0x4010], R196 ;  /* 0x004010c4b8007388 */ /* 0x0003e20000000c00 */
[----:B------:R-:W-:Y:S01]  /*7280*/  @!PT LDS RZ, [RZ] ;  /* 0x00000000fffff984 */ /* 0x000fe20000000800 */
[----:B------:R-:W-:Y:S01]  /*7290*/  @!PT LDS RZ, [RZ] ;  /* 0x00000000fffff984 */ /* 0x000fe20000000800 */
[----:B------:R-:W-:Y:S01]  /*72a0*/  @!PT LDS RZ, [RZ] ;  /* 0x00000000fffff984 */ /* 0x000fe20000000800 */
[----:B------:R-:W-:Y:S01]  /*72b0*/  @!PT LDS RZ, [RZ] ;  /* 0x00000000fffff984 */ /* 0x000fe20000000800 */
[----:B------:R2:W-:Y:S07]  /*72c0*/  MEMBAR.ALL.CTA ;  /* 0x0000000000007992 */ /* 0x0005ee0000008000 */
[----:B--2---:R-:W2:Y:S02]  /*72d0*/  FENCE.VIEW.ASYNC.S ;  /* 0x00000000000073c6 */ /* 0x004ea40000000000 */
[----:B--2---:R-:W-:Y:S06]  /*72e0*/  BAR.SYNC.DEFER_BLOCKING 0x1, 0x80 ;  /* 0x0042000000007b1d */ /* 0x004fec0000010000 */
[----:B------:R-:W-:Y:S05]  /*72f0*/  @P0 BRA `(.L_x_105) ;  /* 0x0000000000280947 */ /* 0x000fea0003800000 */
[----:B------:R-:W2:Y:S01]  /*7300*/  LDCU.64 UR6, c[0x0][0x348] ;  /* 0x00006900ff0677ac */ /* 0x000ea20008000a00 */
[----:B------:R-:W-:Y:S01]  /*7310*/  UIADD3 UR4, UPT, UPT, UR44, 0x4200, URZ ;  /* 0x000042002c047890 */ /* 0x000fe2000fffe0ff */
[----:B------:R-:W-:Y:S05]  /*7320*/  UMOV UR51, UR36 ;  /* 0x0000002400337c82 */ /* 0x000fea0008000000 */
[----:B------:R-:W-:Y:S04]  /*7330*/  MOV R177, UR4 ;  /* 0x0000000400b17c02 */ /* 0x000fe80008000f00 */
[----:B------:R-:W-:Y:S01]  /*7340*/  R2UR UR48, R177 ;  /* 0x00000000b13072ca */ /* 0x000fe200000e0000 */
[----:B--2---:R-:W-:Y:S04]  /*7350*/  UIADD3 UR4, UP0, UPT, UR6, 0x680, URZ ;  /* 0x0000068006047890 */ /* 0x004fe8000ff1e0ff */
[----:B------:R-:W-:Y:S09]  /*7360*/  UIADD3.X UR5, UPT, UPT, URZ, UR7, URZ, UP0, !UPT ;  /* 0x00000007ff057290 */ /* 0x000ff200087fe4ff */
[----:B------:R2:W-:Y:S01]  /*7370*/  UTMASTG.3D [UR48], [UR4] ;  /* 0x00000030040073b5 */ /* 0x0005e20008010000 */
[----:B------:R0:W-:Y:S01]  /*7380*/  UTMACMDFLUSH ;  /* 0x00000000000079b7 */ /* 0x0001e20000000000 */
[----:B--2---:R-:W-:Y:S04]  /*7390*/  DEPBAR.LE SB0, 0x1 ;  /* 0x000080400000791a */ /* 0x004fe80000000000 */
.L_x_105:
[----:B------:R-:W-:Y:S05]  /*73a0*/  BSYNC.RECONVERGENT B0 ;  /* 0x0000000000007941 */ /* 0x000fea0003800200 */
.L_x_104:
[----:B------:R-:W-:Y:S06]  /*73b0*/  BAR.SYNC.DEFER_BLOCKING 0x1, 0x80 ;  /* 0x0042000000007b1d */ /* 0x000fec0000010000 */
[----:B------:R-:W2:Y:S01]  /*73c0*/  @P6 SYNCS.PHASECHK.TRANS64.TRYWAIT P0, [R193+URZ+0x60], R204 ;  /* 0x000060ccc10065a7 */ /* 0x000ea200080011ff */
[----:B------:R-:W-:Y:S01]  /*73d0*/  BSSY B1, `(.L_x_106) ;  /* 0x0000023000017945 */ /* 0x000fe20003800000 */
[----:B--2---:R-:W-:Y:S03]  /*73e0*/  @P6 SEL R187, RZ, 0x1, !P0 ;  /* 0x00000001ffbb6807 */ /* 0x004fe60004000000 */
[----:B------:R-:W-:Y:S05]  /*73f0*/  @!P6 BRA `(.L_x_107) ;  /* 0x000000000080e947 */ /* 0x000fea0003800000 */
[----:B------:R-:W-:Y:S01]  /*7400*/  ISETP.NE.AND P1, PT, R192, RZ, PT ;  /* 0x000000ffc000720c */ /* 0x000fe20003f25270 */
[----:B------:R-:W-:Y:S01]  /*7410*/  BSSY B0, `(.L_x_108) ;  /* 0x000000a000007945 */ /* 0x000fe20003800000 */
[----:B------:R-:W-:Y:S11]  /*7420*/  ISETP.NE.AND P0, PT, R187, RZ, PT ;  /* 0x000000ffbb00720c */ /* 0x000ff60003f05270 */
[----:B------:R-:W-:Y:S04]  /*7430*/  @P1 IMAD R3, R166, 0x2000, R171 ;  /* 0x00002000a6031824 */ /* 0x000fe800078e02ab */
[C---:B------:R-:W-:Y:S01]  /*7440*/  @P1 IMAD.IADD R5, R3.reuse, 0x1, R194 ;  /* 0x0000000103051824 */ /* 0x040fe200078e02c2 */
[----:B------:R-:W-:Y:S03]  /*7450*/  @P1 IADD3 R202, PT, PT, R3, R202, RZ ;  /* 0x000000ca03ca1210 */ /* 0x000fe60007ffe0ff */
[----:B------:R-:W-:Y:S01]  /*7460*/  @P1 IMAD.IADD R200, R200, 0x1, R5 ;  /* 0x00000001c8c81824 */ /* 0x000fe200078e0205 */
[----:B------:R-:W-:Y:S06]  /*7470*/  @P0 BRA `(.L_x_109) ;  /* 0x00000000000c0947 */ /* 0x000fec0003800000 */
[----:B------:R-:W-:Y:S04]  /*7480*/  SHF.L.U32 R0, R165, 0x1f, RZ ;  /* 0x0000001fa5007819 */ /* 0x000fe800000006ff */
[----:B------:R-:W2:Y:S02]  /*7490*/  SYNCS.PHASECHK.TRANS64.TRYWAIT P0, [R193+URZ+0x60], R0 ;  /* 0x00006000c10075a7 */ /* 0x000ea400080011ff */
[----:B--2---:R-:W-:Y:S05]  /*74a0*/  @!P0 BRA `(.L_x_110) ;  /* 0x0000001c00f08947 */ /* 0x004fea0003800000 */
.L_x_109:
[----:B------:R-:W-:Y:S05]  /*74b0*/  BSYNC B0 ;  /* 0x0000000000007941 */ /* 0x000fea0003800000 */
.L_x_108:
[----:B------:R-:W-:Y:S01]  /*74c0*/  ISETP.NE.AND P0, PT, R192, RZ, PT ;  /* 0x000000ffc000720c */ /* 0x000fe20003f05270 */
[----:B--2---:R-:W-:Y:S02]  /*74d0*/  VIADD R193, R193, 0x70 ;  /* 0x00000070c1c17836 */ /* 0x004fe40000000000 */
[----:B------:R-:W-:Y:S02]  /*74e0*/  IMAD.U32 R0, RZ, RZ, UR45 ;  /* 0x0000002dff007e24 */ /* 0x000fe4000f8e00ff */
[----:B------:R-:W-:Y:S03]  /*74f0*/  VIADD R166, R166, 0x1 ;  /* 0x00000001a6a67836 */ /* 0x000fe60000000000 */
[----:B------:R-:W-:Y:S05]  /*7500*/  PRMT R0, R0, 0x654, R193 ;  /* 0x0000065400007816 */ /* 0x000fea00000000c1 */
[----:B------:R2:W3:Y:S04]  /*7510*/  @P0 LDS.128 R140, [R3] ;  /* 0x00000000038c0984 */ /* 0x0004e80000000c00 */
[----:B------:R2:W4:Y:S04]  /*7520*/  @P0 LDS.128 R144, [R5+0x10] ;  /* 0x0000100005900984 */ /* 0x0005280000000c00 */
        /* <DEDUP_REMOVED lines=12> */
[----:B--234-:R-:W-:Y:S02]  /*75f0*/  LOP3.LUT R165, R165, R0, RZ, 0x3c, !PT ;  /* 0x00000000a5a57212 */ /* 0x01cfe400078e3cff */
.L_x_107:
[----:B------:R-:W-:Y:S05]  /*7600*/  BSYNC B1 ;  /* 0x0000000000017941 */ /* 0x000fea0003800000 */
.L_x_106:
[----:B------:R-:W-:Y:S05]  /*7610*/  VIADD R0, R71, 0x40 ;  /* 0x0000004047007836 */ /* 0x000fea0000000000 */
[----:B------:R-:W-:Y:S04]  /*7620*/  SHF.R.U32.HI R0, RZ, 0x15, R0 ;  /* 0x00000015ff007819 */ /* 0x000fe80000011600 */
[----:B------:R-:W-:Y:S11]  /*7630*/  LOP3.LUT P0, RZ, R0, 0x3, R159, 0x48, !PT ;  /* 0x0000000300ff7812 */ /* 0x000ff6000780489f */
[----:B------:R-:W-:Y:S02]  /*7640*/  @!UPT UIADD3 URZ, UPT, UPT, URZ, URZ, URZ ;  /* 0x000000fffffff290 */ /* 0x000fe4000fffe0ff */
        /* <DEDUP_REMOVED lines=8> */
[----:B------:R-:W5:Y:S01]  /*76d0*/  LDCU.64 UR4, c[0x4][0x10] ;  /* 0x01000200ff0477ac */ /* 0x000f620008000a00 */
[----:B--2---:R-:W-:Y:S01]  /*76e0*/  MOV R5, UR9 ;  /* 0x0000000900057c02 */ /* 0x004fe20008000f00 */
[----:B------:R-:W-:Y:S01]  /*76f0*/  IMAD.U32 R4, RZ, RZ, UR8 ;  /* 0x00000008ff047e24 */ /* 0x000fe2000f8e00ff */
[----:B---3--:R-:W-:Y:S01]  /*7700*/  MOV R7, UR7 ;  /* 0x0000000700077c02 */ /* 0x008fe20008000f00 */
[----:B------:R-:W-:Y:S01]  /*7710*/  IMAD.U32 R6, RZ, RZ, UR6 ;  /* 0x00000006ff067e24 */ /* 0x000fe2000f8e00ff */
[----:B-----5:R-:W-:Y:S01]  /*7720*/  MOV R11, UR5 ;  /* 0x00000005000b7c02 */ /* 0x020fe20008000f00 */
[----:B------:R-:W-:Y:S02]  /*7730*/  IMAD.U32 R10, RZ, RZ, UR4 ;  /* 0x00000004ff0a7e24 */ /* 0x000fe4000f8e00ff */
[----:B------:R-:W-:Y:S07]  /*7740*/  LEPC R20, `(.L_x_111) ;  /* 0x000000001014794e */ /* 0x000fee0000000000 */
[----:B-1--4-:R-:W-:Y:S05]  /*7750*/  CALL.ABS.NOINC R2 ;  /* 0x0000000002007343 */ /* 0x012fea0003c00000 */
.L_x_111:
[----:B------:R-:W-:Y:S01]  /*7760*/  ISETP.NE.AND P0, PT, R178, RZ, PT ;  /* 0x000000ffb200720c */ /* 0x000fe20003f05270 */
[----:B------:R-:W-:Y:S05]  /*7770*/  WARPSYNC.ALL ;  /* 0x0000000000007948 */ /* 0x000fea0003800000 */
[----:B------:R-:W-:Y:S01]  /*7780*/  R2UR UR4, R71 ;  /* 0x00000000470472ca */ /* 0x000fe200000e0000 */
[----:B------:R-:W-:Y:S01]  /*7790*/  BSSY.RECONVERGENT B0, `(.L_x_112) ;  /* 0x000011e000007945 */ /* 0x000fe20003800200 */
[----:B------:R-:W-:Y:S02]  /*77a0*/  F2FP.F16.E5M2.UNPACK_B R11, R141 ;  /* 0x0000008dff0b723e */ /* 0x000fe400020004ff */
[----:B------:R-:W-:Y:S02]  /*77b0*/  F2FP.F16.E5M2.UNPACK_B R10, R142 ;  /* 0x0000008eff0a723e */ /* 0x000fe400020004ff */
[----:B------:R-:W-:Y:S01]  /*77c0*/  F2FP.F16.E5M2.UNPACK_B R9, R143 ;  /* 0x0000008fff09723e */ /* 0x000fe200020004ff */
[--C-:B------:R-:W-:Y:S01]  /*77d0*/  HADD2.F32 R74, -RZ, R11.reuse.H0_H0 ;  /* 0x2000000bff4a7230 */ /* 0x100fe20000004100 */
[----:B------:R-:W-:Y:S01]  /*77e0*/  F2FP.F16.E5M2.UNPACK_B R8, R144 ;  /* 0x00000090ff08723e */ /* 0x000fe200020004ff */
[----:B------:R-:W-:Y:S01]  /*77f0*/  HADD2.F32 R76, -RZ, R11.H1_H1 ;  /* 0x3000000bff4c7230 */ /* 0x000fe20000004100 */
[----:B------:R-:W-:Y:S01]  /*7800*/  F2FP.F16.E5M2.UNPACK_B R7, R145 ;  /* 0x00000091ff07723e */ /* 0x000fe200020004ff */
[--C-:B------:R-:W-:Y:S01]  /*7810*/  HADD2.F32 R77, -RZ, R10.reuse.H0_H0 ;  /* 0x2000000aff4d7230 */ /* 0x100fe20000004100 */
[----:B------:R-:W-:Y:S01]  /*7820*/  F2FP.F16.E5M2.UNPACK_B R6, R146 ;  /* 0x00000092ff06723e */ /* 0x000fe200020004ff */
[----:B------:R-:W-:Y:S01]  /*7830*/  HADD2.F32 R80, -RZ, R10.H1_H1 ;  /* 0x3000000aff507230 */ /* 0x000fe20000004100 */
[----:B------:R-:W-:Y:S01]  /*7840*/  F2FP.F16.E5M2.UNPACK_B R5, R147 ;  /* 0x00000093ff05723e */ /* 0x000fe200020004ff */
[--C-:B------:R-:W-:Y:S01]  /*7850*/  HADD2.F32 R81, -RZ, R9.reuse.H0_H0 ;  /* 0x20000009ff517230 */ /* 0x100fe20000004100 */
[----:B-1----:R-:W-:Y:S01]  /*7860*/  F2FP.F16.E5M2.UNPACK_B R4, R148 ;  /* 0x00000094ff04723e */ /* 0x002fe200020004ff */
[----:B------:R-:W-:Y:S01]  /*7870*/  HADD2.F32 R84, -RZ, R9.H1_H1 ;  /* 0x30000009ff547230 */ /* 0x000fe20000004100 */
[-C--:B------:R-:W-:Y:S01]  /*7880*/  F2FP.F16.E5M2.UNPACK_B R2, R140.reuse ;  /* 0x0000008cff02723e */ /* 0x080fe200020004ff */
[--C-:B------:R-:W-:Y:S01]  /*7890*/  HADD2.F32 R85, -RZ, R8.reuse.H0_H0 ;  /* 0x20000008ff557230 */ /* 0x100fe20000004100 */
[----:B------:R-:W-:Y:S01]  /*78a0*/  F2FP.F16.E5M2.UNPACK_B R140, R140.H1 ;  /* 0x0000008cff8c723e */ /* 0x000fe200030004ff */
[----:B------:R-:W-:Y:S01]  /*78b0*/  HADD2.F32 R87, -RZ, R8.H1_H1 ;  /* 0x30000008ff577230 */ /* 0x000fe20000004100 */
[----:B------:R-:W-:Y:S01]  /*78c0*/  F2FP.F16.E5M2.UNPACK_B R141, R141.H1 ;  /* 0x0000008dff8d723e */ /* 0x000fe200030004ff */
[--C-:B------:R-:W-:Y:S01]  /*78d0*/  HADD2.F32 R90, -RZ, R7.reuse.H0_H0 ;  /* 0x20000007ff5a7230 */ /* 0x100fe20000004100 */
[----:B------:R-:W-:Y:S01]  /*78e0*/  F2FP.F16.E5M2.UNPACK_B R142, R142.H1 ;  /* 0x0000008eff8e723e */ /* 0x000fe200030004ff */
[----:B------:R-:W-:Y:S01]  /*78f0*/  HADD2.F32 R91, -RZ, R7.H1_H1 ;  /* 0x30000007ff5b7230 */ /* 0x000fe20000004100 */
[----:B------:R-:W-:Y:S01]  /*7900*/  F2FP.F16.E5M2.UNPACK_B R143, R143.H1 ;  /* 0x0000008fff8f723e */ /* 0x000fe200030004ff */
[--C-:B------:R-:W-:Y:S01]  /*7910*/  HADD2.F32 R94, -RZ, R6.reuse.H0_H0 ;  /* 0x20000006ff5e7230 */ /* 0x100fe20000004100 */
[----:B------:R-:W-:Y:S01]  /*7920*/  R2UR UR5, R186 ;  /* 0x00000000ba0572ca */ /* 0x000fe200000e0000 */
[----:B------:R-:W-:Y:S01]  /*7930*/  HADD2.F32 R95, -RZ, R6.H1_H1 ;  /* 0x30000006ff5f7230 */ /* 0x000fe20000004100 */
        /* <DEDUP_REMOVED lines=9> */
[----:B------:R-:W1:Y:S01]  /*79d0*/  LDTM.x64 R4, tmem[UR4+0x40] ;  /* 0x00004004000479ee */ /* 0x000e620008340000 */
[--C-:B------:R-:W-:Y:S01]  /*79e0*/  HADD2.F32 R0, -RZ, R2.reuse.H0_H0 ;  /* 0x20000002ff007230 */ /* 0x100fe20000004100 */
[----:B------:R-:W-:Y:S01]  /*79f0*/  NOP ;  /* 0x0000000000007918 */ /* 0x000fe20000000000 */
[----:B------:R-:W-:Y:S01]  /*7a00*/  UIADD3 UR4, UPT, UPT, UR5, 0xd0, URZ ;  /* 0x000000d005047890 */ /* 0x000fe2000fffe0ff */
[----:B------:R-:W-:Y:S01]  /*7a10*/  HADD2.F32 R2, -RZ, R2.H1_H1 ;  /* 0x30000002ff027230 */ /* 0x000fe20000004100 */
[----:B------:R-:W-:Y:S01]  /*7a20*/  F2FP.F16.E5M2.UNPACK_B R127, R154 ;  /* 0x0000009aff7f723e */ /* 0x000fe200020004ff */
[----:B------:R-:W-:Y:S01]  /*7a30*/  HADD2.F32 R78, -RZ, R141.H1_H1 ;  /* 0x3000008dff4e7230 */ /* 0x000fe20000004100 */
[----:B------:R-:W-:Y:S01]  /*7a40*/  UPRMT UR4, UR45, 0x654, UR4 ;  /* 0x000006542d047896 */ /* 0x000fe20008000004 */
[--C-:B------:R-:W-:Y:S01]  /*7a50*/  HADD2.F32 R106, -RZ, R107.reuse.H0_H0 ;  /* 0x2000006bff6a7230 */ /* 0x100fe20000004100 */
[----:B------:R-:W-:Y:S01]  /*7a60*/  F2FP.F16.E5M2.UNPACK_B R130, R155 ;  /* 0x0000009bff82723e */ /* 0x000fe200020004ff */
[----:B------:R-:W-:Y:S01]  /*7a70*/  HADD2.F32 R107, -RZ, R107.H1_H1 ;  /* 0x3000006bff6b7230 */ /* 0x000fe20000004100 */
[----:B------:R-:W-:Y:S01]  /*7a80*/  F2FP.F16.E5M2.UNPACK_B R144, R144.H1 ;  /* 0x00000090ff90723e */ /* 0x000fe200030004ff */
[--C-:B------:R-:W-:Y:S01]  /*7a90*/  HADD2.F32 R110, -RZ, R111.reuse.H0_H0 ;  /* 0x2000006fff6e7230 */ /* 0x100fe20000004100 */
[----:B------:R-:W-:Y:S01]  /*7aa0*/  F2FP.F16.E5M2.UNPACK_B R145, R145.H1 ;  /* 0x00000091ff91723e */ /* 0x000fe200030004ff */
[----:B------:R-:W-:Y:S01]  /*7ab0*/  HADD2.F32 R111, -RZ, R111.H1_H1 ;  /* 0x3000006fff6f7230 */ /* 0x000fe20000004100 */
[----:B------:R-:W-:Y:S01]  /*7ac0*/  F2FP.F16.E5M2.UNPACK_B R146, R146.H1 ;  /* 0x00000092ff92723e */ /* 0x000fe200030004ff */
[----:B-1----:R-:W-:Y:S01]  /*7ad0*/  SYNCS.ARRIVE.TRANS64.RED.A1T0 RZ, [UR4], RZ ;  /* 0x000000ffffff79a7 */ /* 0x002fe20008100404 */
[--C-:B------:R-:W-:Y:S01]  /*7ae0*/  HADD2.F32 R114, -RZ, R115.reuse.H0_H0 ;  /* 0x20000073ff727230 */ /* 0x100fe20000004100 */
[----:B------:R-:W-:Y:S01]  /*7af0*/  F2FP.F16.E5M2.UNPACK_B R147, R147.H1 ;  /* 0x00000093ff93723e */ /* 0x000fe200030004ff */
[----:B------:R-:W-:Y:S01]  /*7b00*/  HADD2.F32 R115, -RZ, R115.H1_H1 ;  /* 0x30000073ff737230 */ /* 0x000fe20000004100 */
[----:B------:R-:W-:Y:S01]  /*7b10*/  F2FP.F16.E5M2.UNPACK_B R148, R148.H1 ;  /* 0x00000094ff94723e */ /* 0x000fe200030004ff */
[--C-:B------:R-:W-:Y:S01]  /*7b20*/  HADD2.F32 R118, -RZ, R119.reuse.H0_H0 ;  /* 0x20000077ff767230 */ /* 0x100fe20000004100 */
[----:B------:R-:W-:Y:S01]  /*7b30*/  F2FP.F16.E5M2.UNPACK_B R149, R149.H1 ;  /* 0x00000095ff95723e */ /* 0x000fe200030004ff */
[----:B------:R-:W-:Y:S02]  /*7b40*/  HADD2.F32 R119, -RZ, R119.H1_H1 ;  /* 0x30000077ff777230 */ /* 0x000fe40000004100 */
[C---:B------:R-:W-:Y:S01]  /*7b50*/  FMUL R4, R70.reuse, R4 ;  /* 0x0000000446047220 */ /* 0x040fe20000400000 */
[C---:B------:R-:W-:Y:S01]  /*7b60*/  FMUL R5, R70.reuse, R5 ;  /* 0x0000000546057220 */ /* 0x040fe20000400000 */
[--C-:B------:R-:W-:Y:S02]  /*7b70*/  HADD2.F32 R3, -RZ, R140.reuse.H0_H0 ;  /* 0x2000008cff037230 */ /* 0x100fe40000004100 */
        /* <DEDUP_REMOVED lines=9> */
[C---:B------:R-:W-:Y:S01]  /*7c10*/  FMUL R2, R70.reuse, R21 ;  /* 0x0000001546027220 */ /* 0x040fe20000400000 */
[C---:B------:R-:W-:Y:S01]  /*7c20*/  FMUL R21, R70.reuse, R28 ;  /* 0x0000001c46157220 */ /* 0x040fe20000400000 */
[----:B------:R-:W-:Y:S02]  /*7c30*/  HADD2.F32 R122, -RZ, R123.H0_H0 ;  /* 0x2000007bff7a7230 */ /* 0x000fe40000004100 */
[C---:B------:R-:W-:Y:S01]  /*7c40*/  FMUL R6, R70.reuse, R6 ;  /* 0x0000000646067220 */ /* 0x040fe20000400000 */
[----:B------:R-:W-:Y:S02]  /*7c50*/  HADD2.F32 R72, -RZ, R140.H1_H1 ;  /* 0x3000008cff487230 */ /* 0x000fe40000004100 */
[C---:B------:R-:W-:Y:S01]  /*7c60*/  FMUL R7, R70.reuse, R7 ;  /* 0x0000000746077220 */ /* 0x040fe20000400000 */
[----:B------:R-:W-:Y:S02]  /*7c70*/  HADD2.F32 R75, -RZ, R141.H0_H0 ;  /* 0x2000008dff4b7230 */ /* 0x000fe40000004100 */
[C---:B------:R-:W-:Y:S01]  /*7c80*/  FFMA R6, R73.reuse, R3, R6 ;  /* 0x0000000349067223 */ /* 0x040fe20000000006 */
[----:B------:R-:W-:Y:S02]  /*7c90*/  HADD2.F32 R123, -RZ, R123.H1_H1 ;  /* 0x3000007bff7b7230 */ /* 0x000fe40000004100 */
[C---:B------:R-:W-:Y:S01]  /*7ca0*/  FFMA R7, R73.reuse, R72, R7 ;  /* 0x0000004849077223 */ /* 0x040fe20000000007 */
[C---:B------:R-:W-:Y:S01]  /*7cb0*/  FFMA R8, R73.reuse, R74, R8 ;  /* 0x0000004a49087223 */ /* 0x040fe20000000008 */
[----:B------:R-:W-:Y:S01]  /*7cc0*/  FFMA R9, R73, R76, R9 ;  /* 0x0000004c49097223 */ /* 0x000fe20000000009 */
[--C-:B------:R-:W-:Y:S02]  /*7cd0*/  HADD2.F32 R126, -RZ, R127.reuse.H0_H0 ;  /* 0x2000007fff7e7230 */ /* 0x100fe40000004100 */
[C---:B------:R-:W-:Y:S01]  /*7ce0*/  FMUL R10, R70.reuse, R10 ;  /* 0x0000000a460a7220 */ /* 0x040fe20000400000 */
[----:B------:R-:W-:Y:S01]  /*7cf0*/  F2FP.SATFINITE.E5M2.F32.PACK_AB_MERGE_C R76, R7, R6, RZ ;  /* 0x00000006074c723e */ /* 0x000fe200048060ff */
[C---:B------:R-:W-:Y:S01]  /*7d00*/  FMUL R7, R70.reuse, R24 ;  /* 0x0000001846077220 */ /* 0x040fe20000400000 */
[----:B------:R-:W-:Y:S02]  /*7d10*/  HADD2.F32 R127, -RZ, R127.H1_H1 ;  /* 0x3000007fff7f7230 */ /* 0x000fe40000004100 */
[C---:B------:R-:W-:Y:S01]  /*7d20*/  FFMA R10, R73.reuse, R75, R10 ;  /* 0x0000004b490a7223 */ /* 0x040fe2000000000a */
[----:B------:R-:W-:Y:S02]  /*7d30*/  HADD2.F32 R72, -RZ, R130.H0_H0 ;  /* 0x20000082ff487230 */ /* 0x000fe40000004100 */
[C---:B------:R-:W-:Y:S01]  /*7d40*/  FMUL R11, R70.reuse, R11 ;  /* 0x0000000b460b7220 */ /* 0x040fe20000400000 */
[--C-:B------:R-:W-:Y:S02]  /*7d50*/  HADD2.F32 R79, -RZ, R142.reuse.H0_H0 ;  /* 0x2000008eff4f7230 */ /* 0x100fe40000004100 */
[C---:B------:R-:W-:Y:S01]  /*7d60*/  FMUL R14, R70.reuse, R14 ;  /* 0x0000000e460e7220 */ /* 0x040fe20000400000 */
[----:B------:R-:W-:Y:S02]  /*7d70*/  HADD2.F32 R82, -RZ, R142.H1_H1 ;  /* 0x3000008eff527230 */ /* 0x000fe40000004100 */
[C---:B------:R-:W-:Y:S01]  /*7d80*/  FFMA R11, R73.reuse, R78, R11 ;  /* 0x0000004e490b7223 */ /* 0x040fe2000000000b */
[C---:B------:R-:W-:Y:S01]  /*7d90*/  FFMA R12, R73.reuse, R77, R12 ;  /* 0x0000004d490c7223 */ /* 0x040fe2000000000c */
[C---:B------:R-:W-:Y:S01]  /*7da0*/  FFMA R13, R73.reuse, R80, R13 ;  /* 0x00000050490d7223 */ /* 0x040fe2000000000d */
[----:B------:R-:W-:Y:S01]  /*7db0*/  FFMA R14, R73, R79, R14 ;  /* 0x0000004f490e7223 */ /* 0x000fe2000000000e */
[----:B------:R-:W-:Y:S01]  /*7dc0*/  HADD2.F32 R75, -RZ, R130.H1_H1 ;  /* 0x30000082ff4b7230 */ /* 0x000fe20000004100 */
[----:B------:R-:W-:Y:S01]  /*7dd0*/  F2FP.SATFINITE.E5M2.F32.PACK_AB_MERGE_C R78, R11, R10, RZ ;  /* 0x0000000a0b4e723e */ /* 0x000fe200048060ff */
[C---:B------:R-:W-:Y:S01]  /*7de0*/  FMUL R10, R70.reuse, R25 ;  /* 0x00000019460a7220 */ /* 0x040fe20000400000 */
[C---:B------:R-:W-:Y:S01]  /*7df0*/  FMUL R25, R70.reuse, R32 ;  /* 0x0000002046197220 */ /* 0x040fe20000400000 */
        /* <DEDUP_REMOVED lines=8> */
[C---:B------:R-:W-:Y:S01]  /*7e80*/  FMUL R19, R70.reuse, R19 ;  /* 0x0000001346137220 */ /* 0x040fe20000400000 */
[--C-:B------:R-:W-:Y:S01]  /*7e90*/  HADD2.F32 R88, -RZ, R144.reuse.H0_H0 ;  /* 0x20000090ff587230 */ /* 0x100fe20000004100 */
[----:B------:R-:W-:Y:S01]  /*7ea0*/  F2FP.SATFINITE.E5M2.F32.PACK_AB_MERGE_C R14, R15, R14, RZ ;  /* 0x0000000e0f0e723e */ /* 0x000fe200048060ff */
[----:B------:R-:W-:Y:S02]  /*7eb0*/  HADD2.F32 R89, -RZ, R144.H1_H1 ;  /* 0x30000090ff597230 */ /* 0x000fe40000004100 */
[C---:B------:R-:W-:Y:S01]  /*7ec0*/  FFMA R19, R73.reuse, R86, R19 ;  /* 0x0000005649137223 */ /* 0x040fe20000000013 */
[C---:B------:R-:W-:Y:S01]  /*7ed0*/  FFMA R0, R73.reuse, R85, R0 ;  /* 0x0000005549007223 */ /* 0x040fe20000000000 */
[----:B------:R-:W-:Y:S01]  /*7ee0*/  FFMA R2, R73, R87, R2 ;  /* 0x0000005749027223 */ /* 0x000fe20000000002 */
[C---:B------:R-:W-:Y:S01]  /*7ef0*/  FMUL R3, R70.reuse, R22 ;  /* 0x0000001646037220 */ /* 0x040fe20000400000 */
[C---:B------:R-:W-:Y:S01]  /*7f00*/  FMUL R22, R70.reuse, R29 ;  /* 0x0000001d46167220 */ /* 0x040fe20000400000 */
[----:B------:R-:W-:Y:S01]  /*7f10*/  F2FP.SATFINITE.E5M2.F32.PACK_AB_MERGE_C R18, R19, R18, RZ ;  /* 0x000000121312723e */ /* 0x000fe200048060ff */
[C---:B------:R-:W-:Y:S01]  /*7f20*/  FMUL R29, R70.reuse, R36 ;  /* 0x00000024461d7220 */ /* 0x040fe20000400000 */
        /* <DEDUP_REMOVED lines=8> */
[C---:B------:R-:W-:Y:S01]  /*7fb0*/  FFMA R11, R73.reuse, R92, R11 ;  /* 0x0000005c490b7223 */ /* 0x040fe2000000000b */
[----:B------:R-:W-:Y:S01]  /*7fc0*/  FMUL R26, R70, R33 ;  /* 0x00000021461a7220 */ /* 0x000fe20000400000 */
[----:B------:R-:W-:Y:S01]  /*7fd0*/  F2FP.SATFINITE.E5M2.F32.PACK_AB_MERGE_C R3, R6, R3, RZ ;  /* 0x000000030603723e */ /* 0x000fe200048060ff */
        /* <DEDUP_REMOVED lines=9> */
[C---:B------:R-:W-:Y:S01]  /*8070*/  FMUL R30, R70.reuse, R37 ;  /* 0x00000025461e7220 */ /* 0x040fe20000400000 */
[C---:B------:R-:W-:Y:S01]  /*8080*/  FMUL R37, R70.reuse, R44 ;  /* 0x0000002c46257220 */ /* 0x040fe20000400000 */
[C---:B------:R-:W-:Y:S01]  /*8090*/  FMUL R24, R70.reuse, R31 ;  /* 0x0000001f46187220 */ /* 0x040fe20000400000 */
[----:B------:R-:W-:Y:S01]  /*80a0*/  F2FP.F16.E5M2.UNPACK_B R150, R150.H1 ;  /* 0x00000096ff96723e */ /* 0x000fe200030004ff */
[--C-:B------:R-:W-:Y:S02]  /*80b0*/  HADD2.F32 R100, -RZ, R147.reuse.H0_H0 ;  /* 0x20000093ff647230 */ /* 0x100fe40000004100 */
[----:B------:R-:W-:Y:S01]  /*80c0*/  FMUL R27, R70, R34 ;  /* 0x00000022461b7220 */ /* 0x000fe20000400000 */
[----:B------:R-:W-:Y:S02]  /*80d0*/  HADD2.F32 R101, -RZ, R147.H1_H1 ;  /* 0x30000093ff657230 */ /* 0x000fe40000004100 */
[C---:B------:R-:W-:Y:S01]  /*80e0*/  FFMA R24, R73.reuse, R97, R24 ;  /* 0x0000006149187223 */ /* 0x040fe20000000018 */
[----:B------:R-:W-:Y:S01]  /*80f0*/  F2FP.F16.E5M2.UNPACK_B R151, R151.H1 ;  /* 0x00000097ff97723e */ /* 0x000fe200030004ff */
[C---:B------:R-:W-:Y:S01]  /*8100*/  FFMA R25, R73.reuse, R98, R25 ;  /* 0x0000006249197223 */ /* 0x040fe20000000019 */
[C---:B------:R-:W-:Y:S01]  /*8110*/  FFMA R26, R73.reuse, R99, R26 ;  /* 0x00000063491a7223 */ /* 0x040fe2000000001a */
[----:B------:R-:W-:Y:S01]  /*8120*/  F2FP.F16.E5M2.UNPACK_B R152, R152.H1 ;  /* 0x00000098ff98723e */ /* 0x000fe200030004ff */
[C---:B------:R-:W-:Y:S01]  /*8130*/  FFMA R27, R73.reuse, R100, R27 ;  /* 0x00000064491b7223 */ /* 0x040fe2000000001b */
[----:B------:R-:W-:Y:S01]  /*8140*/  F2FP.SATFINITE.E5M2.F32.PACK_AB_MERGE_C R6, R24, R23, RZ ;  /* 0x000000171806723e */ /* 0x000fe200048060ff */
[C---:B------:R-:W-:Y:S01]  /*8150*/  FMUL R34, R70.reuse, R41 ;  /* 0x0000002946227220 */ /* 0x040fe20000400000 */
[C---:B------:R-:W-:Y:S01]  /*8160*/  FMUL R41, R70.reuse, R48 ;  /* 0x0000003046297220 */ /* 0x040fe20000400000 */
[----:B------:R-:W-:Y:S01]  /*8170*/  FMUL R28, R70, R35 ;  /* 0x00000023461c7220 */ /* 0x000fe20000400000 */
[----:B------:R-:W-:Y:S01]  /*8180*/  F2FP.F16.E5M2.UNPACK_B R153, R153.H1 ;  /* 0x00000099ff99723e */ /* 0x000fe200030004ff */
[--C-:B------:R-:W-:Y:S01]  /*8190*/  HADD2.F32 R104, -RZ, R148.reuse.H0_H0 ;  /* 0x20000094ff687230 */ /* 0x100fe20000004100 */
[----:B------:R-:W-:Y:S01]  /*81a0*/  F2FP.SATFINITE.E5M2.F32.PACK_AB_MERGE_C R6, R22, R21, R6 ;  /* 0x000000151606723e */ /* 0x000fe20004806006 */
[C---:B------:R-:W-:Y:S01]  /*81b0*/  FFMA R28, R73.reuse, R101, R28 ;  /* 0x00000065491c7223 */ /* 0x040fe2000000001c */
[C---:B------:R-:W-:Y:S01]  /*81c0*/  FFMA R29, R73.reuse, R102, R29 ;  /* 0x00000066491d7223 */ /* 0x040fe2000000001d */
[C---:B------:R-:W-:Y:S01]  /*81d0*/  FFMA R30, R73.reuse, R103, R30 ;  /* 0x00000067491e7223 */ /* 0x040fe2000000001e */
[----:B------:R-:W-:Y:S02]  /*81e0*/  HADD2.F32 R105, -RZ, R148.H1_H1 ;  /* 0x30000094ff697230 */ /* 0x000fe40000004100 */
[C---:B------:R-:W-:Y:S01]  /*81f0*/  FMUL R31, R70.reuse, R38 ;  /* 0x00000026461f7220 */ /* 0x040fe20000400000 */
[----:B------:R-:W-:Y:S01]  /*8200*/  F2FP.F16.E5M2.UNPACK_B R154, R154.H1 ;  /* 0x0000009aff9a723e */ /* 0x000fe200030004ff */
[C---:B------:R-:W-:Y:S01]  /*8210*/  FMUL R38, R70.reuse, R45 ;  /* 0x0000002d46267220 */ /* 0x040fe20000400000 */
[C---:B------:R-:W-:Y:S01]  /*8220*/  FMUL R45, R70.reuse, R52 ;  /* 0x00000034462d7220 */ /* 0x040fe20000400000 */
[----:B------:R-:W-:Y:S01]  /*8230*/  F2FP.F16.E5M2.UNPACK_B R155, R155.H1 ;  /* 0x0000009bff9b723e */ /* 0x000fe200030004ff */
[----:B------:R-:W-:Y:S01]  /*8240*/  FFMA R31, R73, R104, R31 ;  /* 0x00000068491f7223 */ /* 0x000fe2000000001f */
[----:B------:R-:W-:Y:S01]  /*8250*/  FMUL R52, R70, R59 ;  /* 0x0000003b46347220 */ /* 0x000fe20000400000 */
[----:B------:R-:W-:Y:S01]  /*8260*/  IADD3 R68, PT, PT, R68, 0x1, RZ ;  /* 0x0000000144447810 */ /* 0x000fe20007ffe0ff */
[C---:B------:R-:W-:Y:S01]  /*8270*/  FMUL R59, R70.reuse, R66 ;  /* 0x00000042463b7220 */ /* 0x040fe20000400000 */
[----:B------:R-:W-:Y:S01]  /*8280*/  F2FP.SATFINITE.E5M2.F32.PACK_AB_MERGE_C R66, R13, R12, R14 ;  /* 0x0000000c0d42723e */ /* 0x000fe2000480600e */
[C---:B------:R-:W-:Y:S01]  /*8290*/  FMUL R32, R70.reuse, R39 ;  /* 0x0000002746207220 */ /* 0x040fe20000400000 */
[--C-:B------:R-:W-:Y:S02]  /*82a0*/  HADD2.F32 R108, -RZ, R149.reuse.H0_H0 ;  /* 0x20000095ff6c7230 */ /* 0x100fe40000004100 */
[C---:B------:R-:W-:Y:S01]  /*82b0*/  FMUL R35, R70.reuse, R42 ;  /* 0x0000002a46237220 */ /* 0x040fe20000400000 */
[----:B------:R-:W-:Y:S02]  /*82c0*/  HADD2.F32 R109, -RZ, R149.H1_H1 ;  /* 0x30000095ff6d7230 */ /* 0x000fe40000004100 */
[C---:B------:R-:W-:Y:S01]  /*82d0*/  FFMA R32, R73.reuse, R105, R32 ;  /* 0x0000006949207223 */ /* 0x040fe20000000020 */
[----:B------:R-:W-:Y:S01]  /*82e0*/  FMUL R36, R70, R43 ;  /* 0x0000002b46247220 */ /* 0x000fe20000400000 */
[C---:B------:R-:W-:Y:S01]  /*82f0*/  FFMA R33, R73.reuse, R106, R33 ;  /* 0x0000006a49217223 */ /* 0x040fe20000000021 */
[C---:B------:R-:W-:Y:S01]  /*8300*/  FFMA R34, R73.reuse, R107, R34 ;  /* 0x0000006b49227223 */ /* 0x040fe20000000022 */
[--C-:B------:R-:W-:Y:S01]  /*8310*/  HADD2.F32 R112, -RZ, R150.reuse.H0_H0 ;  /* 0x20000096ff707230 */ /* 0x100fe20000004100 */
[----:B------:R-:W-:Y:S01]  /*8320*/  F2FP.SATFINITE.E5M2.F32.PACK_AB_MERGE_C R32, R32, R31, RZ ;  /* 0x0000001f2020723e */ /* 0x000fe200048060ff */
[C---:B------:R-:W-:Y:S01]  /*8330*/  FFMA R35, R73.reuse, R108, R35 ;  /* 0x0000006c49237223 */ /* 0x040fe20000000023 */
[----:B------:R-:W-:Y:S02]  /*8340*/  HADD2.F32 R113, -RZ, R150.H1_H1 ;  /* 0x30000096ff717230 */ /* 0x000fe40000004100 */
[----:B------:R-:W-:Y:S01]  /*8350*/  FMUL R39, R70, R46 ;  /* 0x0000002e46277220 */ /* 0x000fe20000400000 */
[----:B------:R-:W-:Y:S01]  /*8360*/  F2FP.SATFINITE.E5M2.F32.PACK_AB_MERGE_C R32, R30, R29, R32 ;  /* 0x0000001d1e20723e */ /* 0x000fe20004806020 */
[C---:B------:R-:W-:Y:S01]  /*8370*/  FFMA R36, R73.reuse, R109, R36 ;  /* 0x0000006d49247223 */ /* 0x040fe20000000024 */
[C---:B------:R-:W-:Y:S01]  /*8380*/  FMUL R40, R70.reuse, R47 ;  /* 0x0000002f46287220 */ /* 0x040fe20000400000 */
        /* <DEDUP_REMOVED lines=10> */
[C---:B------:R-:W-:Y:S01]  /*8430*/  FMUL R50, R70.reuse, R57 ;  /* 0x0000003946327220 */ /* 0x040fe20000400000 */
[C---:B------:R-:W-:Y:S01]  /*8440*/  FMUL R57, R70.reuse, R64 ;  /* 0x0000004046397220 */ /* 0x040fe20000400000 */
[----:B------:R-:W-:Y:S01]  /*8450*/  FFMA R42, R73, R115, R42 ;  /* 0x00000073492a7223 */ /* 0x000fe2000000002a */
[C---:B------:R-:W-:Y:S01]  /*8460*/  FMUL R46, R70.reuse, R53 ;  /* 0x00000035462e7220 */ /* 0x040fe20000400000 */
[--C-:B------:R-:W-:Y:S01]  /*8470*/  HADD2.F32 R120, -RZ, R152.reuse.H0_H0 ;  /* 0x20000098ff787230 */ /* 0x100fe20000004100 */
[----:B------:R-:W-:Y:S01]  /*8480*/  F2FP.SATFINITE.E5M2.F32.PACK_AB_MERGE_C R64, R5, R4, R76 ;  /* 0x000000040540723e */ /* 0x000fe2000480604c */
[C---:B------:R-:W-:Y:S01]  /*8490*/  FMUL R51, R70.reuse, R58 ;  /* 0x0000003a46337220 */ /* 0x040fe20000400000 */
[C---:B------:R-:W-:Y:S01]  /*84a0*/  FMUL R53, R70.reuse, R60 ;  /* 0x0000003c46357220 */ /* 0x040fe20000400000 */
[C---:B------:R-:W-:Y:S01]  /*84b0*/  FFMA R43, R73.reuse, R116, R43 ;  /* 0x00000074492b7223 */ /* 0x040fe2000000002b */
[----:B------:R-:W-:Y:S02]  /*84c0*/  HADD2.F32 R121, -RZ, R152.H1_H1 ;  /* 0x30000098ff797230 */ /* 0x000fe40000004100 */
[C---:B------:R-:W-:Y:S01]  /*84d0*/  FMUL R47, R70.reuse, R54 ;  /* 0x00000036462f7220 */ /* 0x040fe20000400000 */
[C---:B------:R-:W-:Y:S01]  /*84e0*/  FMUL R58, R70.reuse, R65 ;  /* 0x00000041463a7220 */ /* 0x040fe20000400000 */
[----:B------:R-:W-:Y:S01]  /*84f0*/  FMUL R60, R70, R67 ;  /* 0x00000043463c7220 */ /* 0x000fe20000400000 */
[----:B------:R-:W-:Y:S01]  /*8500*/  F2FP.SATFINITE.E5M2.F32.PACK_AB_MERGE_C R5, R20, R11, RZ ;  /* 0x0000000b1405723e */ /* 0x000fe200048060ff */
[----:B------:R-:W-:Y:S01]  /*8510*/  FFMA R44, R73, R117, R44 ;  /* 0x00000075492c7223 */ /* 0x000fe2000000002c */
[C---:B------:R-:W-:Y:S01]  /*8520*/  FMUL R48, R70.reuse, R55 ;  /* 0x0000003746307220 */ /* 0x040fe20000400000 */
[----:B------:R-:W-:Y:S01]  /*8530*/  F2FP.SATFINITE.E5M2.F32.PACK_AB_MERGE_C R65, R9, R8, R78 ;  /* 0x000000080941723e */ /* 0x000fe2000480604e */
[----:B------:R-:W-:Y:S01]  /*8540*/  FFMA R45, R73, R118, R45 ;  /* 0x00000076492d7223 */ /* 0x000fe2000000002d */
[----:B------:R-:W-:Y:S01]  /*8550*/  F2FP.SATFINITE.E5M2.F32.PACK_AB_MERGE_C R67, R17, R16, R18 ;  /* 0x000000101143723e */ /* 0x000fe20004806012 */
[----:B------:R-:W-:Y:S01]  /*8560*/  FMUL R49, R70, R56 ;  /* 0x0000003846317220 */ /* 0x000fe20000400000 */
[C---:B------:R-:W-:Y:S01]  /*8570*/  FFMA R46, R73.reuse, R119, R46 ;  /* 0x00000077492e7223 */ /* 0x040fe2000000002e */
[--C-:B------:R-:W-:Y:S02]  /*8580*/  HADD2.F32 R124, -RZ, R153.reuse.H0_H0 ;  /* 0x20000099ff7c7230 */ /* 0x100fe40000004100 */
[C---:B------:R-:W-:Y:S01]  /*8590*/  FFMA R47, R73.reuse, R120, R47 ;  /* 0x00000078492f7223 */ /* 0x040fe2000000002f */
[----:B------:R1:W-:Y:S01]  /*85a0*/  STS.128 [R137+UR44+0x6200], R64 ;  /* 0x0062004089007988 */ /* 0x0003e20008000c2c */
[----:B------:R-:W-:Y:S01]  /*85b0*/  HADD2.F32 R125, -RZ, R153.H1_H1 ;  /* 0x30000099ff7d7230 */ /* 0x000fe20000004100 */
[----:B------:R-:W-:Y:S01]  /*85c0*/  F2FP.SATFINITE.E5M2.F32.PACK_AB_MERGE_C R5, R10, R7, R5 ;  /* 0x000000070a05723e */ /* 0x000fe20004806005 */
[C---:B------:R-:W-:Y:S01]  /*85d0*/  FFMA R48, R73.reuse, R121, R48 ;  /* 0x0000007949307223 */ /* 0x040fe20000000030 */
[----:B------:R-:W-:Y:S01]  /*85e0*/  F2FP.SATFINITE.E5M2.F32.PACK_AB_MERGE_C R7, R28, R27, RZ ;  /* 0x0000001b1c07723e */ /* 0x000fe200048060ff */
        /* <DEDUP_REMOVED lines=8> */
[----:B------:R-:W-:Y:S01]  /*8670*/  FMUL R56, R70, R63 ;  /* 0x0000003f46387220 */ /* 0x000fe20000400000 */
[----:B------:R-:W-:Y:S01]  /*8680*/  F2FP.SATFINITE.E5M2.F32.PACK_AB_MERGE_C R4, R2, R0, R3 ;  /* 0x000000000204723e */ /* 0x000fe20004806003 */
[C---:B------:R-:W-:Y:S01]  /*8690*/  FFMA R53, R73.reuse, R126, R53 ;  /* 0x0000007e49357223 */ /* 0x040fe20000000035 */
[----:B------:R-:W-:Y:S01]  /*86a0*/  F2FP.SATFINITE.E5M2.F32.PACK_AB_MERGE_C R7, R26, R25, R7 ;  /* 0x000000191a07723e */ /* 0x000fe20004806007 */
[C---:B------:R-:W-:Y:S01]  /*86b0*/  FFMA R54, R73.reuse, R127, R54 ;  /* 0x0000007f49367223 */ /* 0x040fe20000000036 */
[--C-:B------:R-:W-:Y:S02]  /*86c0*/  HADD2.F32 R74, -RZ, R155.reuse.H0_H0 ;  /* 0x2000009bff4a7230 */ /* 0x100fe40000004100 */
[C---:B------:R-:W-:Y:S01]  /*86d0*/  FFMA R55, R73.reuse, R128, R55 ;  /* 0x0000008049377223 */ /* 0x040fe20000000037 */
[----:B------:R-:W-:Y:S01]  /*86e0*/  HADD2.F32 R131, -RZ, R155.H1_H1 ;  /* 0x3000009bff837230 */ /* 0x000fe20000004100 */
[----:B------:R1:W-:Y:S01]  /*86f0*/  STS.128 [R179+0x6010], R4 ;  /* 0x00601004b3007388 */ /* 0x0003e20000000c00 */
[----:B------:R-:W-:Y:S01]  /*8700*/  F2FP.SATFINITE.E5M2.F32.PACK_AB_MERGE_C R35, R36, R35, RZ ;  /* 0x000000232423723e */ /* 0x000fe200048060ff */
[C---:B------:R-:W-:Y:S01]  /*8710*/  FFMA R56, R73.reuse, R129, R56 ;  /* 0x0000008149387223 */ /* 0x040fe20000000038 */
[----:B------:R-:W-:Y:S01]  /*8720*/  F2FP.SATFINITE.E5M2.F32.PACK_AB_MERGE_C R39, R40, R39, RZ ;  /* 0x000000272827723e */ /* 0x000fe200048060ff */
[C---:B------:R-:W-:Y:S01]  /*8730*/  FFMA R57, R73.reuse, R72, R57 ;  /* 0x0000004849397223 */ /* 0x040fe20000000039 */
[----:B------:R-:W-:Y:S01]  /*8740*/  F2FP.SATFINITE.E5M2.F32.PACK_AB_MERGE_C R43, R44, R43, RZ ;  /* 0x0000002b2c2b723e */ /* 0x000fe200048060ff */
[C---:B------:R-:W-:Y:S01]  /*8750*/  FFMA R58, R73.reuse, R75, R58 ;  /* 0x0000004b493a7223 */ /* 0x040fe2000000003a */
[C---:B------:R-:W-:Y:S01]  /*8760*/  FFMA R59, R73.reuse, R74, R59 ;  /* 0x0000004a493b7223 */ /* 0x040fe2000000003b */
[----:B------:R-:W-:Y:S01]  /*8770*/  F2FP.SATFINITE.E5M2.F32.PACK_AB_MERGE_C R33, R34, R33, R35 ;  /* 0x000000212221723e */ /* 0x000fe20004806023 */
        /* <DEDUP_REMOVED lines=11> */
[----:B------:R-:W-:Y:S05]  /*8830*/  F2FP.SATFINITE.E5M2.F32.PACK_AB_MERGE_C R51, R58, R57, R59 ;  /* 0x000000393a33723e */ /* 0x000fea000480603b */
        /* <DEDUP_REMOVED lines=10> */
[----:B------:R-:W-:Y:S02]  /*88e0*/  UIADD3 UR9, UPT, UPT, UR49, 0x40, URZ ;  /* 0x0000004031097890 */ /* 0x000fe4000fffe0ff */
[----:B------:R-:W-:Y:S01]  /*88f0*/  UIADD3 UR8, UPT, UPT, UR44, 0x6200, URZ ;  /* 0x000062002c087890 */ /* 0x000fe2000fffe0ff */
[----:B------:R-:W-:Y:S01]  /*8900*/  UMOV UR10, UR50 ;  /* 0x00000032000a7c82 */ /* 0x000fe20008000000 */
[----:B------:R-:W-:Y:S01]  /*8910*/  UMOV UR11, UR36 ;  /* 0x00000024000b7c82 */ /* 0x000fe20008000000 */
[----:B--2---:R-:W-:Y:S04]  /*8920*/  UIADD3 UR4, UP0, UPT, UR6, 0x680, URZ ;  /* 0x0000068006047890 */ /* 0x004fe8000ff1e0ff */
[----:B------:R-:W-:Y:S09]  /*8930*/  UIADD3.X UR5, UPT, UPT, URZ, UR7, URZ, UP0, !UPT ;  /* 0x00000007ff057290 */ /* 0x000ff200087fe4ff */
[----:B------:R2:W-:Y:S01]  /*8940*/  UTMASTG.3D [UR8], [UR4] ;  /* 0x00000008040073b5 */ /* 0x0005e20008010000 */
[----:B------:R0:W-:Y:S01]  /*8950*/  UTMACMDFLUSH ;  /* 0x00000000000079b7 */ /* 0x0001e20000000000 */
[----:B--2---:R-:W-:Y:S04]  /*8960*/  DEPBAR.LE SB0, 0x1 ;  /* 0x000080400000791a */ /* 0x004fe80000000000 */
.L_x_113:
[----:B------:R-:W-:Y:S05]  /*8970*/  BSYNC.RECONVERGENT B0 ;  /* 0x0000000000007941 */ /* 0x000fea0003800200 */
.L_x_112:
[----:B------:R-:W-:Y:S01]  /*8980*/  R2UR UR4, R160 ;  /* 0x00000000a00472ca */ /* 0x000fe200000e0000 */
[----:B------:R-:W-:Y:S01]  /*8990*/  BAR.SYNC.DEFER_BLOCKING 0x1, 0x80 ;  /* 0x0042000000007b1d */ /* 0x000fe20000010000 */
[----:B------:R-:W-:Y:S01]  /*89a0*/  ISETP.NE.AND P0, PT, R162, 0x2, PT ;  /* 0x00000002a200780c */ /* 0x000fe20003f05270 */
[----:B------:R-:W-:Y:S01]  /*89b0*/  UISETP.NE.AND UP0, UPT, UR46, URZ, UPT ;  /* 0x000000ff2e00728c */ /* 0x000fe2000bf05270 */
[----:B------:R-:W-:Y:S01]  /*89c0*/  ISETP.NE.AND P1, PT, R68, 0x4, PT ;  /* 0x000000044400780c */ /* 0x000fe20003f25270 */
[----:B------:R-:W-:Y:S01]  /*89d0*/  UIADD3 UR20, UPT, UPT, UR37, UR63, URZ ;  /* 0x0000003f25147290 */ /* 0x000fe2000fffe0ff */
[----:B------:R-:W-:Y:S02]  /*89e0*/  SEL R0, RZ, 0x1, P0 ;  /* 0x00000001ff007807 */ /* 0x000fe40000000000 */
[----:B------:R-:W-:Y:S02]  /*89f0*/  SEL R3, RZ, 0x1, P1 ;  /* 0x00000001ff037807 */ /* 0x000fe40000800000 */
[----:B------:R-:W-:Y:S02]  /*8a00*/  LOP3.LUT R167, R167, R0, RZ, 0x3c, !PT ;  /* 0x00000000a7a77212 */ /* 0x000fe400078e3cff */
[----:B------:R-:W-:Y:S01]  /*8a10*/  LOP3.LUT R168, R168, R3, RZ, 0x3c, !PT ;  /* 0x00000003a8a87212 */ /* 0x000fe200078e3cff */
[----:B------:R-:W-:Y:S01]  /*8a20*/  UIADD3 UR16, UPT, UPT, UR38, UR4, URZ ;  /* 0x0000000426107290 */ /* 0x000fe2000fffe0ff */
[----:B------:R-:W-:Y:S02]  /*8a30*/  SEL R162, R162, RZ, P0 ;  /* 0x000000ffa2a27207 */ /* 0x000fe40000000000 */
[----:B------:R-:W-:Y:S01]  /*8a40*/  SEL R68, R68, RZ, P1 ;  /* 0x000000ff44447207 */ /* 0x000fe20000800000 */
[----:B------:R-:W-:Y:S01]  /*8a50*/  UMOV UR36, UR59 ;  /* 0x0000003b00247c82 */ /* 0x000fe20008000000 */
[----:B------:R-:W-:Y:S07]  /*8a60*/  BRA.U UP0, `(.L_x_114) ;  /* 0xffffffc5005c7547 */ /* 0x000fee000b83ffff */
[----:B------:R-:W-:Y:S05]  /*8a70*/  EXIT ;  /* 0x000000000000794d */ /* 0x000fea0003800000 */
.L_x_24:
[----:B--2---:R2:W3:Y:S02]  /*8a80*/  SYNCS.PHASECHK.TRANS64.TRYWAIT P0, [R3+URZ+0x100], R2 ;  /* 0x00010002030075a7 */ /* 0x0044e400080011ff */
[----:B---3--:R-:W-:Y:S05]  /*8a90*/  @!P0 NANOSLEEP.SYNCS 0x989680 ;  /* 0x009896800000895d */ /* 0x008fea0003900000 */
[----:B------:R-:W3:Y:S02]  /*8aa0*/  @!P0 SYNCS.PHASECHK.TRANS64 P0, [R3+URZ+0x100], R2 ;  /* 0x00010002030085a7 */ /* 0x000ee400080010ff */
[----:B---3--:R-:W-:Y:S05]  /*8ab0*/  @!P0 BRA `(.L_x_24) ;  /* 0xfffffffc00f08947 */ /* 0x008fea000383ffff */
[----:B------:R-:W-:Y:S05]  /*8ac0*/  BRA `(.L_x_115) ;  /* 0xffffff8c00947947 */ /* 0x000fea000383ffff */
.L_x_27:
[----:B-1----:R-:W-:-:S07]  /*8ad0*/  MOV R0, UR33 ;  /* 0x0000002100007c02 */ /* 0x002fce0008000f00 */
.L_x_116:
[----:B-1----:R1:W2:Y:S02]  /*8ae0*/  SYNCS.PHASECHK.TRANS64.TRYWAIT P0, [R0+URZ+0x30], R3 ;  /* 0x00003003000075a7 */ /* 0x0022a400080011ff */
[----:B--2---:R-:W-:Y:S05]  /*8af0*/  @!P0 NANOSLEEP.SYNCS 0x989680 ;  /* 0x009896800000895d */ /* 0x004fea0003900000 */
[----:B------:R-:W2:Y:S02]  /*8b00*/  @!P0 SYNCS.PHASECHK.TRANS64 P0, [R0+URZ+0x30], R3 ;  /* 0x00003003000085a7 */ /* 0x000ea400080010ff */
[----:B--2---:R-:W-:Y:S05]  /*8b10*/  @!P0 BRA `(.L_x_116) ;  /* 0xfffffffc00f08947 */ /* 0x004fea000383ffff */
[----:B------:R-:W-:Y:S05]  /*8b20*/  BRA `(.L_x_26) ;  /* 0xffffff8c00dc7947 */ /* 0x000fea000383ffff */
.L_x_34:
[----:B-1----:R-:W-:-:S07]  /*8b30*/  MOV R0, UR17 ;  /* 0x0000001100007c02 */ /* 0x002fce0008000f00 */
.L_x_117:
[----:B-1----:R1:W2:Y:S02]  /*8b40*/  SYNCS.PHASECHK.TRANS64.TRYWAIT P0, [R0+URZ+0x30], R3 ;  /* 0x00003003000075a7 */ /* 0x0022a400080011ff */
[----:B--2---:R-:W-:Y:S05]  /*8b50*/  @!P0 NANOSLEEP.SYNCS 0x989680 ;  /* 0x009896800000895d */ /* 0x004fea0003900000 */
[----:B------:R-:W2:Y:S02]  /*8b60*/  @!P0 SYNCS.PHASECHK.TRANS64 P0, [R0+URZ+0x30], R3 ;  /* 0x00003003000085a7 */ /* 0x000ea400080010ff */
[----:B--2---:R-:W-:Y:S05]  /*8b70*/  @!P0 BRA `(.L_x_117) ;  /* 0xfffffffc00f08947 */ /* 0x004fea000383ffff */
[----:B------:R-:W-:Y:S05]  /*8b80*/  BRA `(.L_x_33) ;  /* 0xffffff9000987947 */ /* 0x000fea000383ffff */
.L_x_39:
[----:B-1----:R1:W2:Y:S02]  /*8b90*/  SYNCS.PHASECHK.TRANS64.TRYWAIT P0, [R3+URZ+0x90], R0 ;  /* 0x00009000030075a7 */ /* 0x0022a400080011ff */
[----:B--2---:R-:W-:Y:S05]  /*8ba0*/  @!P0 NANOSLEEP.SYNCS 0x989680 ;  /* 0x009896800000895d */ /* 0x004fea0003900000 */
[----:B------:R-:W2:Y:S02]  /*8bb0*/  @!P0 SYNCS.PHASECHK.TRANS64 P0, [R3+URZ+0x90], R0 ;  /* 0x00009000030085a7 */ /* 0x000ea400080010ff */
[----:B--2---:R-:W-:Y:S05]  /*8bc0*/  @!P0 BRA `(.L_x_39) ;  /* 0xfffffffc00f08947 */ /* 0x004fea000383ffff */
[----:B------:R-:W-:Y:S05]  /*8bd0*/  BRA `(.L_x_118) ;  /* 0xffffff94003c7947 */ /* 0x000fea000383ffff */
.L_x_43:
[----:B-1----:R-:W-:-:S07]  /*8be0*/  MOV R0, UR4 ;  /* 0x0000000400007c02 */ /* 0x002fce0008000f00 */
.L_x_119:
[----:B-1----:R1:W2:Y:S02]  /*8bf0*/  SYNCS.PHASECHK.TRANS64.TRYWAIT P0, [R0+URZ], R3 ;  /* 0x00000003000075a7 */ /* 0x0022a400080011ff */
[----:B--2---:R-:W-:Y:S05]  /*8c00*/  @!P0 NANOSLEEP.SYNCS 0x989680 ;  /* 0x009896800000895d */ /* 0x004fea0003900000 */
[----:B------:R-:W2:Y:S02]  /*8c10*/  @!P0 SYNCS.PHASECHK.TRANS64 P0, [R0+URZ], R3 ;  /* 0x00000003000085a7 */ /* 0x000ea400080010ff */
[----:B--2---:R-:W-:Y:S05]  /*8c20*/  @!P0 BRA `(.L_x_119) ;  /* 0xfffffffc00f08947 */ /* 0x004fea000383ffff */
[----:B------:R-:W-:Y:S05]  /*8c30*/  BRA `(.L_x_120) ;  /* 0xffffff9800e47947 */ /* 0x000fea000383ffff */
.L_x_44:
[----:B------:R-:W-:-:S07]  /*8c40*/  MOV R0, UR5 ;  /* 0x0000000500007c02 */ /* 0x000fce0008000f00 */
.L_x_121:
[----:B-1----:R1:W2:Y:S02]  /*8c50*/  SYNCS.PHASECHK.TRANS64.TRYWAIT P0, [R0+URZ], R3 ;  /* 0x00000003000075a7 */ /* 0x0022a400080011ff */
[----:B--2---:R-:W-:Y:S05]  /*8c60*/  @!P0 NANOSLEEP.SYNCS 0x989680 ;  /* 0x009896800000895d */ /* 0x004fea0003900000 */
[----:B------:R-:W2:Y:S02]  /*8c70*/  @!P0 SYNCS.PHASECHK.TRANS64 P0, [R0+URZ], R3 ;  /* 0x00000003000085a7 */ /* 0x000ea400080010ff */
[----:B--2---:R-:W-:Y:S05]  /*8c80*/  @!P0 BRA `(.L_x_121) ;  /* 0xfffffffc00f08947 */ /* 0x004fea000383ffff */
[----:B------:R-:W-:Y:S05]  /*8c90*/  BRA `(.L_x_122) ;  /* 0xffffff9800f07947 */ /* 0x000fea000383ffff */
.L_x_45:
[----:B------:R-:W-:-:S07]  /*8ca0*/  MOV R0, UR5 ;  /* 0x0000000500007c02 */ /* 0x000fce0008000f00 */
.L_x_123:
[----:B-1----:R1:W2:Y:S02]  /*8cb0*/  SYNCS.PHASECHK.TRANS64.TRYWAIT P0, [R0+URZ], R3 ;  /* 0x00000003000075a7 */ /* 0x0022a400080011ff */
[----:B--2---:R-:W-:Y:S05]  /*8cc0*/  @!P0 NANOSLEEP.SYNCS 0x989680 ;  /* 0x009896800000895d */ /* 0x004fea0003900000 */
[----:B------:R-:W2:Y:S02]  /*8cd0*/  @!P0 SYNCS.PHASECHK.TRANS64 P0, [R0+URZ], R3 ;  /* 0x00000003000085a7 */ /* 0x000ea400080010ff */
[----:B--2---:R-:W-:Y:S05]  /*8ce0*/  @!P0 BRA `(.L_x_123) ;  /* 0xfffffffc00f08947 */ /* 0x004fea000383ffff */
[----:B------:R-:W-:Y:S05]  /*8cf0*/  BRA `(.L_x_124) ;  /* 0xffffff9800fc7947 */ /* 0x000fea000383ffff */
.L_x_46:
[----:B------:R-:W-:-:S07]  /*8d00*/  MOV R0, UR5 ;  /* 0x0000000500007c02 */ /* 0x000fce0008000f00 */
.L_x_125:
[----:B-1----:R1:W2:Y:S02]  /*8d10*/  SYNCS.PHASECHK.TRANS64.TRYWAIT P0, [R0+URZ], R3 ;  /* 0x00000003000075a7 */ /* 0x0022a400080011ff */
[----:B--2---:R-:W-:Y:S05]  /*8d20*/  @!P0 NANOSLEEP.SYNCS 0x989680 ;  /* 0x009896800000895d */ /* 0x004fea0003900000 */
[----:B------:R-:W2:Y:S02]  /*8d30*/  @!P0 SYNCS.PHASECHK.TRANS64 P0, [R0+URZ], R3 ;  /* 0x00000003000085a7 */ /* 0x000ea400080010ff */
[----:B--2---:R-:W-:Y:S05]  /*8d40*/  @!P0 BRA `(.L_x_125) ;  /* 0xfffffffc00f08947 */ /* 0x004fea000383ffff */
[----:B------:R-:W-:Y:S05]  /*8d50*/  BRA `(.L_x_126) ;  /* 0xffffff9c00087947 */ /* 0x000fea000383ffff */
.L_x_47:
[----:B------:R-:W-:-:S07]  /*8d60*/  MOV R0, UR5 ;  /* 0x0000000500007c02 */ /* 0x000fce0008000f00 */
.L_x_127:
[----:B-1----:R1:W2:Y:S02]  /*8d70*/  SYNCS.PHASECHK.TRANS64.TRYWAIT P0, [R0+URZ], R3 ;  /* 0x00000003000075a7 */ /* 0x0022a400080011ff */
[----:B--2---:R-:W-:Y:S05]  /*8d80*/  @!P0 NANOSLEEP.SYNCS 0x989680 ;  /* 0x009896800000895d */ /* 0x004fea0003900000 */
[----:B------:R-:W2:Y:S02]  /*8d90*/  @!P0 SYNCS.PHASECHK.TRANS64 P0, [R0+URZ], R3 ;  /* 0x00000003000085a7 */ /* 0x000ea400080010ff */
[----:B--2---:R-:W-:Y:S05]  /*8da0*/  @!P0 BRA `(.L_x_127) ;  /* 0xfffffffc00f08947 */ /* 0x004fea000383ffff */
[----:B------:R-:W-:Y:S05]  /*8db0*/  BRA `(.L_x_128) ;  /* 0xffffff9c00147947 */ /* 0x000fea000383ffff */
.L_x_50:
[----:B-1----:R1:W2:Y:S02]  /*8dc0*/  SYNCS.PHASECHK.TRANS64.TRYWAIT P0, [R2+URZ+0xf0], R5 ;  /* 0x0000f005020075a7 */ /* 0x0022a400080011ff */
[----:B--2---:R-:W-:Y:S05]  /*8dd0*/  @!P0 NANOSLEEP.SYNCS 0x989680 ;  /* 0x009896800000895d */ /* 0x004fea0003900000 */
[----:B------:R-:W2:Y:S02]  /*8de0*/  @!P0 SYNCS.PHASECHK.TRANS64 P0, [R2+URZ+0xf0], R5 ;  /* 0x0000f005020085a7 */ /* 0x000ea400080010ff */
[----:B--2---:R-:W-:Y:S05]  /*8df0*/  @!P0 BRA `(.L_x_50) ;  /* 0xfffffffc00f08947 */ /* 0x004fea000383ffff */
[----:B------:R-:W-:Y:S05]  /*8e00*/  BRA `(.L_x_129) ;  /* 0xffffff9c00707947 */ /* 0x000fea000383ffff */
.L_x_51:
[----:B------:R-:W-:-:S07]  /*8e10*/  MOV R2, UR4 ;  /* 0x0000000400027c02 */ /* 0x000fce0008000f00 */
.L_x_130:
[----:B-1----:R1:W2:Y:S02]  /*8e20*/  SYNCS.PHASECHK.TRANS64.TRYWAIT P0, [R2+URZ+0xa0], R5 ;  /* 0x0000a005020075a7 */ /* 0x0022a400080011ff */
[----:B--2---:R-:W-:Y:S05]  /*8e30*/  @!P0 NANOSLEEP.SYNCS 0x989680 ;  /* 0x009896800000895d */ /* 0x004fea0003900000 */
[----:B------:R-:W2:Y:S02]  /*8e40*/  @!P0 SYNCS.PHASECHK.TRANS64 P0, [R2+URZ+0xa0], R5 ;  /* 0x0000a005020085a7 */ /* 0x000ea400080010ff */
[----:B--2---:R-:W-:Y:S05]  /*8e50*/  @!P0 BRA `(.L_x_130) ;  /* 0xfffffffc00f08947 */ /* 0x004fea000383ffff */
[----:B------:R-:W-:Y:S05]  /*8e60*/  BRA `(.L_x_131) ;  /* 0xffffff9c00807947 */ /* 0x000fea000383ffff */
.L_x_52:
[----:B-1----:R1:W2:Y:S02]  /*8e70*/  SYNCS.PHASECHK.TRANS64.TRYWAIT P1, [R2+URZ+0x90], R5 ;  /* 0x00009005020075a7 */ /* 0x0022a400080211ff */
[----:B--2---:R-:W-:Y:S05]  /*8e80*/  @!P1 NANOSLEEP.SYNCS 0x989680 ;  /* 0x009896800000995d */ /* 0x004fea0003900000 */
[----:B------:R-:W2:Y:S02]  /*8e90*/  @!P1 SYNCS.PHASECHK.TRANS64 P1, [R2+URZ+0x90], R5 ;  /* 0x00009005020095a7 */ /* 0x000ea400080210ff */
[----:B--2---:R-:W-:Y:S05]  /*8ea0*/  @!P1 BRA `(.L_x_52) ;  /* 0xfffffffc00f09947 */ /* 0x004fea000383ffff */
[----:B------:R-:W-:Y:S05]  /*8eb0*/  BRA `(.L_x_132) ;  /* 0xffffff9c00b07947 */ /* 0x000fea000383ffff */
.L_x_55:
[----:B------:R-:W-:-:S07]  /*8ec0*/  MOV R0, UR4 ;  /* 0x0000000400007c02 */ /* 0x000fce0008000f00 */
.L_x_133:
[----:B-1----:R1:W2:Y:S02]  /*8ed0*/  SYNCS.PHASECHK.TRANS64.TRYWAIT P0, [R0+URZ+0xa0], R3 ;  /* 0x0000a003000075a7 */ /* 0x0022a400080011ff */
[----:B--2---:R-:W-:Y:S05]  /*8ee0*/  @!P0 NANOSLEEP.SYNCS 0x989680 ;  /* 0x009896800000895d */ /* 0x004fea0003900000 */
[----:B------:R-:W2:Y:S02]  /*8ef0*/  @!P0 SYNCS.PHASECHK.TRANS64 P0, [R0+URZ+0xa0], R3 ;  /* 0x0000a003000085a7 */ /* 0x000ea400080010ff */
[----:B--2---:R-:W-:Y:S05]  /*8f00*/  @!P0 BRA `(.L_x_133) ;  /* 0xfffffffc00f08947 */ /* 0x004fea000383ffff */
[----:B------:R-:W-:Y:S05]  /*8f10*/  BRA `(.L_x_54) ;  /* 0xffffffa000047947 */ /* 0x000fea000383ffff */
.L_x_62:
[----:B-1----:R1:W2:Y:S02]  /*8f20*/  SYNCS.PHASECHK.TRANS64.TRYWAIT P1, [R0+URZ+0x90], R5 ;  /* 0x00009005000075a7 */ /* 0x0022a400080211ff */
[----:B--2---:R-:W-:Y:S05]  /*8f30*/  @!P1 NANOSLEEP.SYNCS 0x989680 ;  /* 0x009896800000995d */ /* 0x004fea0003900000 */
[----:B------:R-:W2:Y:S02]  /*8f40*/  @!P1 SYNCS.PHASECHK.TRANS64 P1, [R0+URZ+0x90], R5 ;  /* 0x00009005000095a7 */ /* 0x000ea400080210ff */
[----:B--2---:R-:W-:Y:S05]  /*8f50*/  @!P1 BRA `(.L_x_62) ;  /* 0xfffffffc00f09947 */ /* 0x004fea000383ffff */
[----:B------:R-:W-:Y:S05]  /*8f60*/  BRA `(.L_x_134) ;  /* 0xffffffa400787947 */ /* 0x000fea000383ffff */
.L_x_63:
[----:B------:R-:W-:-:S07]  /*8f70*/  MOV R3, UR30 ;  /* 0x0000001e00037c02 */ /* 0x000fce0008000f00 */
.L_x_135:
[----:B-1----:R1:W2:Y:S02]  /*8f80*/  SYNCS.PHASECHK.TRANS64.TRYWAIT P0, [R3+URZ+0xd0], R0 ;  /* 0x0000d000030075a7 */ /* 0x0022a400080011ff */
[----:B--2---:R-:W-:Y:S05]  /*8f90*/  @!P0 NANOSLEEP.SYNCS 0x989680 ;  /* 0x009896800000895d */ /* 0x004fea0003900000 */
[----:B------:R-:W2:Y:S02]  /*8fa0*/  @!P0 SYNCS.PHASECHK.TRANS64 P0, [R3+URZ+0xd0], R0 ;  /* 0x0000d000030085a7 */ /* 0x000ea400080010ff */
[----:B--2---:R-:W-:Y:S05]  /*8fb0*/  @!P0 BRA `(.L_x_135) ;  /* 0xfffffffc00f08947 */ /* 0x004fea000383ffff */
[----:B------:R-:W-:Y:S05]  /*8fc0*/  BRA `(.L_x_136) ;  /* 0xffffffa400b07947 */ /* 0x000fea000383ffff */
.L_x_66:
[----:B------:R-:W-:Y:S07]  /*8fd0*/  MOV R0, UR5 ;  /* 0x0000000500007c02 */ /* 0x000fee0008000f00 */
.L_x_137:
[----:B-1----:R1:W2:Y:S02]  /*8fe0*/  SYNCS.PHASECHK.TRANS64.TRYWAIT P0, [R0+URZ], R3 ;  /* 0x00000003000075a7 */ /* 0x0022a400080011ff */
[----:B--2---:R-:W-:Y:S05]  /*8ff0*/  @!P0 NANOSLEEP.SYNCS 0x989680 ;  /* 0x009896800000895d */ /* 0x004fea0003900000 */
[----:B------:R-:W2:Y:S02]  /*9000*/  @!P0 SYNCS.PHASECHK.TRANS64 P0, [R0+URZ], R3 ;  /* 0x00000003000085a7 */ /* 0x000ea400080010ff */
[----:B--2---:R-:W-:Y:S05]  /*9010*/  @!P0 BRA `(.L_x_137) ;  /* 0xfffffffc00f08947 */ /* 0x004fea000383ffff */
[----:B------:R-:W-:Y:S05]  /*9020*/  BRA `(.L_x_65) ;  /* 0xffffffa400cc7947 */ /* 0x000fea000383ffff */
.L_x_69:
[----:B------:R-:W-:-:S07]  /*9030*/  MOV R0, UR4 ;  /* 0x0000000400007c02 */ /* 0x000fce0008000f00 */
.L_x_138:
[----:B--2---:R2:W4:Y:S02]  /*9040*/  SYNCS.PHASECHK.TRANS64.TRYWAIT P0, [R0+URZ], R3 ;  /* 0x00000003000075a7 */ /* 0x00452400080011ff */
[----:B----4-:R-:W-:Y:S05]  /*9050*/  @!P0 NANOSLEEP.SYNCS 0x989680 ;  /* 0x009896800000895d */ /* 0x010fea0003900000 */
[----:B------:R-:W4:Y:S02]  /*9060*/  @!P0 SYNCS.PHASECHK.TRANS64 P0, [R0+URZ], R3 ;  /* 0x00000003000085a7 */ /* 0x000f2400080010ff */
[----:B----4-:R-:W-:Y:S05]  /*9070*/  @!P0 BRA `(.L_x_138) ;  /* 0xfffffffc00f08947 */ /* 0x010fea000383ffff */
[----:B------:R-:W-:Y:S05]  /*9080*/  BRA `(.L_x_139) ;  /* 0xffffffa800a87947 */ /* 0x000fea000383ffff */
.L_x_70:
[----:B------:R-:W-:-:S07]  /*9090*/  MOV R0, UR5 ;  /* 0x0000000500007c02 */ /* 0x000fce0008000f00 */
.L_x_140:
[----:B-1----:R1:W2:Y:S02]  /*90a0*/  SYNCS.PHASECHK.TRANS64.TRYWAIT P0, [R0+URZ], R3 ;  /* 0x00000003000075a7 */ /* 0x0022a400080011ff */
[----:B--2---:R-:W-:Y:S05]  /*90b0*/  @!P0 NANOSLEEP.SYNCS 0x989680 ;  /* 0x009896800000895d */ /* 0x004fea0003900000 */
[----:B------:R-:W2:Y:S02]  /*90c0*/  @!P0 SYNCS.PHASECHK.TRANS64 P0, [R0+URZ], R3 ;  /* 0x00000003000085a7 */ /* 0x000ea400080010ff */
[----:B--2---:R-:W-:Y:S05]  /*90d0*/  @!P0 BRA `(.L_x_140) ;  /* 0xfffffffc00f08947 */ /* 0x004fea000383ffff */
[----:B------:R-:W-:Y:S05]  /*90e0*/  BRA `(.L_x_141) ;  /* 0xffffffa800b47947 */ /* 0x000fea000383ffff */
.L_x_71:
[----:B------:R-:W-:-:S07]  /*90f0*/  MOV R0, UR5 ;  /* 0x0000000500007c02 */ /* 0x000fce0008000f00 */
.L_x_142:
[----:B-1----:R1:W2:Y:S02]  /*9100*/  SYNCS.PHASECHK.TRANS64.TRYWAIT P0, [R0+URZ], R3 ;  /* 0x00000003000075a7 */ /* 0x0022a400080011ff */
[----:B--2---:R-:W-:Y:S05]  /*9110*/  @!P0 NANOSLEEP.SYNCS 0x989680 ;  /* 0x009896800000895d */ /* 0x004fea0003900000 */
[----:B------:R-:W2:Y:S02]  /*9120*/  @!P0 SYNCS.PHASECHK.TRANS64 P0, [R0+URZ], R3 ;  /* 0x00000003000085a7 */ /* 0x000ea400080010ff */
[----:B--2---:R-:W-:Y:S05]  /*9130*/  @!P0 BRA `(.L_x_142) ;  /* 0xfffffffc00f08947 */ /* 0x004fea000383ffff */
[----:B------:R-:W-:Y:S05]  /*9140*/  BRA `(.L_x_143) ;  /* 0xffffffa800c07947 */ /* 0x000fea000383ffff */
.L_x_72:
[----:B------:R-:W-:-:S07]  /*9150*/  MOV R0, UR4 ;  /* 0x0000000400007c02 */ /* 0x000fce0008000f00 */
.L_x_144:
[----:B-1----:R1:W2:Y:S02]  /*9160*/  SYNCS.PHASECHK.TRANS64.TRYWAIT P0, [R0+URZ], R3 ;  /* 0x00000003000075a7 */ /* 0x0022a400080011ff */
[----:B--2---:R-:W-:Y:S05]  /*9170*/  @!P0 NANOSLEEP.SYNCS 0x989680 ;  /* 0x009896800000895d */ /* 0x004fea0003900000 */
[----:B------:R-:W2:Y:S02]  /*9180*/  @!P0 SYNCS.PHASECHK.TRANS64 P0, [R0+URZ], R3 ;  /* 0x00000003000085a7 */ /* 0x000ea400080010ff */
[----:B--2---:R-:W-:Y:S05]  /*9190*/  @!P0 BRA `(.L_x_144) ;  /* 0xfffffffc00f08947 */ /* 0x004fea000383ffff */
[----:B------:R-:W-:Y:S05]  /*91a0*/  BRA `(.L_x_145) ;  /* 0xffffffa800cc7947 */ /* 0x000fea000383ffff */
.L_x_77:
[----:B--2---:R2:W3:Y:S02]  /*91b0*/  SYNCS.PHASECHK.TRANS64.TRYWAIT P0, [R12+URZ+0x90], R9 ;  /* 0x000090090c0075a7 */ /* 0x0044e400080011ff */
[----:B---3--:R-:W-:Y:S05]  /*91c0*/  @!P0 NANOSLEEP.SYNCS 0x989680 ;  /* 0x009896800000895d */ /* 0x008fea0003900000 */
[----:B------:R-:W3:Y:S02]  /*91d0*/  @!P0 SYNCS.PHASECHK.TRANS64 P0, [R12+URZ+0x90], R9 ;  /* 0x000090090c0085a7 */ /* 0x000ee400080010ff */
[----:B---3--:R-:W-:Y:S05]  /*91e0*/  @!P0 BRA `(.L_x_77) ;  /* 0xfffffffc00f08947 */ /* 0x008fea000383ffff */
[----:B------:R-:W-:Y:S05]  /*91f0*/  BRA `(.L_x_146) ;  /* 0xffffffac00e47947 */ /* 0x000fea000383ffff */
.L_x_80:
[----:B------:R-:W-:Y:S07]  /*9200*/  MOV R0, UR21 ;  /* 0x0000001500007c02 */ /* 0x000fee0008000f00 */
.L_x_147:
[----:B--2---:R2:W3:Y:S02]  /*9210*/  SYNCS.PHASECHK.TRANS64.TRYWAIT P2, [R0+URZ+0x88], R11 ;  /* 0x0000880b000075a7 */ /* 0x0044e400080411ff */
[----:B---3--:R-:W-:Y:S05]  /*9220*/  @!P2 NANOSLEEP.SYNCS 0x989680 ;  /* 0x009896800000a95d */ /* 0x008fea0003900000 */
[----:B------:R-:W3:Y:S02]  /*9230*/  @!P2 SYNCS.PHASECHK.TRANS64 P2, [R0+URZ+0x88], R11 ;  /* 0x0000880b0000a5a7 */ /* 0x000ee400080410ff */
[----:B---3--:R-:W-:Y:S05]  /*9240*/  @!P2 BRA `(.L_x_147) ;  /* 0xfffffffc00f0a947 */ /* 0x008fea000383ffff */
[----:B------:R-:W-:Y:S05]  /*9250*/  BRA `(.L_x_79) ;  /* 0xffffffb4004c7947 */ /* 0x000fea000383ffff */
.L_x_83:
[----:B--2---:R-:W-:Y:S07]  /*9260*/  MOV R0, UR21 ;  /* 0x0000001500007c02 */ /* 0x004fee0008000f00 */
.L_x_148:
[----:B--2---:R2:W3:Y:S02]  /*9270*/  SYNCS.PHASECHK.TRANS64.TRYWAIT P0, [R0+URZ+0x70], R9 ;  /* 0x00007009000075a7 */ /* 0x0044e400080011ff */
[----:B---3--:R-:W-:Y:S05]  /*9280*/  @!P0 NANOSLEEP.SYNCS 0x989680 ;  /* 0x009896800000895d */ /* 0x008fea0003900000 */
[----:B------:R-:W3:Y:S02]  /*9290*/  @!P0 SYNCS.PHASECHK.TRANS64 P0, [R0+URZ+0x70], R9 ;  /* 0x00007009000085a7 */ /* 0x000ee400080010ff */
[----:B---3--:R-:W-:Y:S05]  /*92a0*/  @!P0 BRA `(.L_x_148) ;  /* 0xfffffffc00f08947 */ /* 0x008fea000383ffff */
[----:B------:R-:W-:Y:S05]  /*92b0*/  BRA `(.L_x_149) ;  /* 0xffffffb400a87947 */ /* 0x000fea000383ffff */
.L_x_84:
[----:B------:R-:W-:Y:S07]  /*92c0*/  MOV R0, UR21 ;  /* 0x0000001500007c02 */ /* 0x000fee0008000f00 */
.L_x_150:
[----:B--2---:R2:W3:Y:S02]  /*92d0*/  SYNCS.PHASECHK.TRANS64.TRYWAIT P0, [R0+URZ+0x78], R9 ;  /* 0x00007809000075a7 */ /* 0x0044e400080011ff */
[----:B---3--:R-:W-:Y:S05]  /*92e0*/  @!P0 NANOSLEEP.SYNCS 0x989680 ;  /* 0x009896800000895d */ /* 0x008fea0003900000 */
[----:B------:R-:W3:Y:S02]  /*92f0*/  @!P0 SYNCS.PHASECHK.TRANS64 P0, [R0+URZ+0x78], R9 ;  /* 0x00007809000085a7 */ /* 0x000ee400080010ff */
[----:B---3--:R-:W-:Y:S05]  /*9300*/  @!P0 BRA `(.L_x_150) ;  /* 0xfffffffc00f08947 */ /* 0x008fea000383ffff */
[----:B------:R-:W-:Y:S05]  /*9310*/  BRA `(.L_x_151) ;  /* 0xffffffb400e47947 */ /* 0x000fea000383ffff */
.L_x_86:
[----:B------:R-:W-:-:S07]  /*9320*/  MOV R0, UR21 ;  /* 0x0000001500007c02 */ /* 0x000fce0008000f00 */
.L_x_152:
[----:B---3--:R3:W4:Y:S02]  /*9330*/  SYNCS.PHASECHK.TRANS64.TRYWAIT P0, [R0+URZ+0x70], R3 ;  /* 0x00007003000075a7 */ /* 0x00872400080011ff */
[----:B----4-:R-:W-:Y:S05]  /*9340*/  @!P0 NANOSLEEP.SYNCS 0x989680 ;  /* 0x009896800000895d */ /* 0x010fea0003900000 */
[----:B------:R-:W4:Y:S02]  /*9350*/  @!P0 SYNCS.PHASECHK.TRANS64 P0, [R0+URZ+0x70], R3 ;  /* 0x00007003000085a7 */ /* 0x000f2400080010ff */
[----:B----4-:R-:W-:Y:S05]  /*9360*/  @!P0 BRA `(.L_x_152) ;  /* 0xfffffffc00f08947 */ /* 0x010fea000383ffff */
[----:B------:R-:W-:Y:S05]  /*9370*/  BRA `(.L_x_153) ;  /* 0xffffffb800587947 */ /* 0x000fea000383ffff */
.L_x_88:
[----:B-1----:R1:W2:Y:S02]  /*9380*/  SYNCS.PHASECHK.TRANS64.TRYWAIT P0, [R3+URZ+0x90], R0 ;  /* 0x00009000030075a7 */ /* 0x0022a400080011ff */
[----:B--2---:R-:W-:Y:S05]  /*9390*/  @!P0 NANOSLEEP.SYNCS 0x989680 ;  /* 0x009896800000895d */ /* 0x004fea0003900000 */
[----:B------:R-:W2:Y:S02]  /*93a0*/  @!P0 SYNCS.PHASECHK.TRANS64 P0, [R3+URZ+0x90], R0 ;  /* 0x00009000030085a7 */ /* 0x000ea400080010ff */
[----:B--2---:R-:W-:Y:S05]  /*93b0*/  @!P0 BRA `(.L_x_88) ;  /* 0xfffffffc00f08947 */ /* 0x004fea000383ffff */
[----:B------:R-:W-:Y:S05]  /*93c0*/  BRA `(.L_x_154) ;  /* 0xffffffbc00187947 */ /* 0x000fea000383ffff */
.L_x_99:
[----:B-1----:R1:W2:Y:S02]  /*93d0*/  SYNCS.PHASECHK.TRANS64.TRYWAIT P1, [R3+URZ+0x60], R0 ;  /* 0x00006000030075a7 */ /* 0x0022a400080211ff */
[----:B--2---:R-:W-:Y:S05]  /*93e0*/  @!P1 NANOSLEEP.SYNCS 0x989680 ;  /* 0x009896800000995d */ /* 0x004fea0003900000 */
[----:B------:R-:W2:Y:S02]  /*93f0*/  @!P1 SYNCS.PHASECHK.TRANS64 P1, [R3+URZ+0x60], R0 ;  /* 0x00006000030095a7 */ /* 0x000ea400080210ff */
[----:B--2---:R-:W-:Y:S05]  /*9400*/  @!P1 BRA `(.L_x_99) ;  /* 0xfffffffc00f09947 */ /* 0x004fea000383ffff */
[----:B------:R-:W-:Y:S05]  /*9410*/  BRA `(.L_x_98) ;  /* 0xffffffc800947947 */ /* 0x000fea000383ffff */
.L_x_101:
[----:B--2---:R2:W4:Y:S02]  /*9420*/  SYNCS.PHASECHK.TRANS64.TRYWAIT P0, [R186+URZ+0xb0], R5 ;  /* 0x0000b005ba0075a7 */ /* 0x00452400080011ff */
[----:B----4-:R-:W-:Y:S05]  /*9430*/  @!P0 NANOSLEEP.SYNCS 0x989680 ;  /* 0x009896800000895d */ /* 0x010fea0003900000 */
[----:B------:R-:W4:Y:S02]  /*9440*/  @!P0 SYNCS.PHASECHK.TRANS64 P0, [R186+URZ+0xb0], R5 ;  /* 0x0000b005ba0085a7 */ /* 0x000f2400080010ff */
[----:B----4-:R-:W-:Y:S05]  /*9450*/  @!P0 BRA `(.L_x_101) ;  /* 0xfffffffc00f08947 */ /* 0x010fea000383ffff */
[----:B------:R-:W-:Y:S05]  /*9460*/  BRA `(.L_x_100) ;  /* 0xffffffc800f07947 */ /* 0x000fea000383ffff */
.L_x_110:
[----:B--2---:R2:W3:Y:S02]  /*9470*/  SYNCS.PHASECHK.TRANS64.TRYWAIT P0, [R193+URZ+0x60], R0 ;  /* 0x00006000c10075a7 */ /* 0x0044e400080011ff */
[----:B---3--:R-:W-:Y:S05]  /*9480*/  @!P0 NANOSLEEP.SYNCS 0x989680 ;  /* 0x009896800000895d */ /* 0x008fea0003900000 */
[----:B------:R-:W3:Y:S02]  /*9490*/  @!P0 SYNCS.PHASECHK.TRANS64 P0, [R193+URZ+0x60], R0 ;  /* 0x00006000c10085a7 */ /* 0x000ee400080010ff */
[----:B---3--:R-:W-:Y:S05]  /*94a0*/  @!P0 BRA `(.L_x_110) ;  /* 0xfffffffc00f08947 */ /* 0x008fea000383ffff */
[----:B------:R-:W-:Y:S05]  /*94b0*/  BRA `(.L_x_109) ;  /* 0xffffffdc00fc7947 */ /* 0x000fea000383ffff */
        .weak           $__internal_0_$__cuda_sm10x_tcgen05_guardrail_trap_col_being_dealloced_not_returned_by_alloc
        .type           $__internal_0_$__cuda_sm10x_tcgen05_guardrail_trap_col_being_dealloced_not_returned_by_alloc,@function
        .size           $__internal_0_$__cuda_sm10x_tcgen05_guardrail_trap_col_being_dealloced_not_returned_by_alloc,($__internal_1_$__cuda_sm10x_tcgen05_guardrail_trap_phase_invalid_during_alloc - $__internal_0_$__cuda_sm10x_tcgen05_guardrail_trap_col_being_dealloced_not_returned_by_alloc)
$__internal_0_$__cuda_sm10x_tcgen05_guardrail_trap_col_being_dealloced_not_returned_by_alloc:
[----:B------:R-:W-:Y:S05]  /*94c0*/  BPT.TRAP 0x1 ;  /* 0x000000040000795c */ /* 0x000fea0000300000 */
[----:B------:R-:W-:-:S04]  /*94d0*/  HFMA2 R3, -RZ, RZ, 0, 0 ;  /* 0x00000000ff037431 */ /* 0x000fc800000001ff */
[----:B------:R-:W-:Y:S05]  /*94e0*/  RET.REL.NODEC R2 `(_ZN7cutlass13device_kernelINS_4gemm6kernel13GemmUniversalIN4cute5tupleIJiiiiEEENS1_10collective13CollectiveMmaINS1_35MainloopSm100TmaUmmaWarpSpecializedILi6ELi2ELi4ENS5_IJNS4_1CILi1EEENSA_ILi4EEESB_EEEEENS5_IJNSA_ILi128EEESF_SF_EEENS_12float_e5m2_tENS5_IJlSB_lEEESH_SI_NS4_8TiledMMAINS4_8MMA_AtomIJNS4_10MMA_TraitsINS4_19SM100_MMA_F8F6F4_SSEJSH_SH_fSF_SF_NS4_17integral_constantINS4_4UMMA5MajorELSP_0EEESQ_NSN_INSO_7ScaleInELSR_0EEESS_EEEEEENS4_6LayoutINS5_IJSB_SB_SB_EEENS5_IJNSA_ILi0EEESX_SX_EEEEENS5_IJNS4_10UnderscoreES10_S10_EEEEENS4_23SM90_TMA_LOAD_MULTICASTENS4_14ComposedLayoutINS4_7SwizzleILi3ELi4ELi3EEENS4_18smem_ptr_flag_bitsILi8EEENSV_INS5_IJNSA_ILi8EEESF_EEENS5_IJSF_SB_EEEEEEEvNS4_8identityENS4_13SM90_TMA_LOADES1D_vS1E_EENS_8epilogue10collective18CollectiveEpilogueINS1H_23Sm100TmaWarpSpecializedILi2ELi2ELi64ELb0ELb0EEEJSG_NS5_IJNSV_ISF_SB_EENSV_INSA_ILi64EEESB_EEEEESH_SI_SH_SI_NS1H_6fusion15FusionCallbacksIS1L_NS1Q_17LinearCombinationISH_fSH_fLNS_15FloatRoundStyleE2EEESG_S1P_JEEENS4_5SM1004TMEM4LOAD26SM100_TMEM_LOAD_32dp32b64xES1F_NS14_INS15_ILi2ELi4ELi3EEES18_NSV_INS5_IJS19_S1N_EEENS5_IJS1N_SB_EEEEEEENS4_39AutoVectorizingCopyWithAssumedAlignmentILi128EEENS4_14SM90_TMA_STOREES24_S26_S26_EEEvvEEEEvNT_6ParamsE) ;  /* 0xffffff6802c47950 */ /* 0x000fea0003c3ffff */
        .weak           $__internal_1_$__cuda_sm10x_tcgen05_guardrail_trap_phase_invalid_during_alloc
        .type           $__internal_1_$__cuda_sm10x_tcgen05_guardrail_trap_phase_invalid_during_alloc,@function
        .size           $__internal_1_$__cuda_sm10x_tcgen05_guardrail_trap_phase_invalid_during_alloc,($__internal_2_$__cuda_sm10x_tcgen05_guardrail_trap_unallocated_columns_being_dealloced - $__internal_1_$__cuda_sm10x_tcgen05_guardrail_trap_phase_invalid_during_alloc)
$__internal_1_$__cuda_sm10x_tcgen05_guardrail_trap_phase_invalid_during_alloc:
[----:B------:R-:W-:Y:S05]  /*94f0*/  BPT.TRAP 0x1 ;  /* 0x000000040000795c */ /* 0x000fea0000300000 */
[----:B------:R-:W-:-:S04]  /*9500*/  MOV R5, 0x0 ;  /* 0x0000000000057802 */ /* 0x000fc80000000f00 */
[----:B------:R-:W-:Y:S05]  /*9510*/  RET.REL.NODEC R4 `(_ZN7cutlass13device_kernelINS_4gemm6kernel13GemmUniversalIN4cute5tupleIJiiiiEEENS1_10collective13CollectiveMmaINS1_35MainloopSm100TmaUmmaWarpSpecializedILi6ELi2ELi4ENS5_IJNS4_1CILi1EEENSA_ILi4EEESB_EEEEENS5_IJNSA_ILi128EEESF_SF_EEENS_12float_e5m2_tENS5_IJlSB_lEEESH_SI_NS4_8TiledMMAINS4_8MMA_AtomIJNS4_10MMA_TraitsINS4_19SM100_MMA_F8F6F4_SSEJSH_SH_fSF_SF_NS4_17integral_constantINS4_4UMMA5MajorELSP_0EEESQ_NSN_INSO_7ScaleInELSR_0EEESS_EEEEEENS4_6LayoutINS5_IJSB_SB_SB_EEENS5_IJNSA_ILi0EEESX_SX_EEEEENS5_IJNS4_10UnderscoreES10_S10_EEEEENS4_23SM90_TMA_LOAD_MULTICASTENS4_14ComposedLayoutINS4_7SwizzleILi3ELi4ELi3EEENS4_18smem_ptr_flag_bitsILi8EEENSV_INS5_IJNSA_ILi8EEESF_EEENS5_IJSF_SB_EEEEEEEvNS4_8identityENS4_13SM90_TMA_LOADES1D_vS1E_EENS_8epilogue10collective18CollectiveEpilogueINS1H_23Sm100TmaWarpSpecializedILi2ELi2ELi64ELb0ELb0EEEJSG_NS5_IJNSV_ISF_SB_EENSV_INSA_ILi64EEESB_EEEEESH_SI_SH_SI_NS1H_6fusion15FusionCallbacksIS1L_NS1Q_17LinearCombinationISH_fSH_fLNS_15FloatRoundStyleE2EEESG_S1P_JEEENS4_5SM1004TMEM4LOAD26SM100_TMEM_LOAD_32dp32b64xES1F_NS14_INS15_ILi2ELi4ELi3EEES18_NSV_INS5_IJS19_S1N_EEENS5_IJS1N_SB_EEEEEEENS4_39AutoVectorizingCopyWithAssumedAlignmentILi128EEENS4_14SM90_TMA_STOREES24_S26_S26_EEEvvEEEEvNT_6ParamsE) ;  /* 0xffffff6804b87950 */ /* 0x000fea0003c3ffff */
        .weak           $__internal_2_$__cuda_sm10x_tcgen05_guardrail_trap_unallocated_columns_being_dealloced
        .type           $__internal_2_$__cuda_sm10x_tcgen05_guardrail_trap_unallocated_columns_being_dealloced,@function
        .size           $__internal_2_$__cuda_sm10x_tcgen05_guardrail_trap_unallocated_columns_being_dealloced,(.L_x_156 - $__internal_2_$__cuda_sm10x_tcgen05_guardrail_trap_unallocated_columns_being_dealloced)
$__internal_2_$__cuda_sm10x_tcgen05_guardrail_trap_unallocated_columns_being_dealloced:
[----:B------:R-:W-:Y:S05]  /*9520*/  BPT.TRAP 0x1 ;  /* 0x000000040000795c */ /* 0x000fea0000300000 */
[----:B------:R-:W-:-:S04]  /*9530*/  HFMA2 R3, -RZ, RZ, 0, 0 ;  /* 0x00000000ff037431 */ /* 0x000fc800000001ff */
[----:B------:R-:W-:Y:S05]  /*9540*/  RET.REL.NODEC R2 `(_ZN7cutlass13device_kernelINS_4gemm6kernel13GemmUniversalIN4cute5tupleIJiiiiEEENS1_10collective13CollectiveMmaINS1_35MainloopSm100TmaUmmaWarpSpecializedILi6ELi2ELi4ENS5_IJNS4_1CILi1EEENSA_ILi4EEESB_EEEEENS5_IJNSA_ILi128EEESF_SF_EEENS_12float_e5m2_tENS5_IJlSB_lEEESH_SI_NS4_8TiledMMAINS4_8MMA_AtomIJNS4_10MMA_TraitsINS4_19SM100_MMA_F8F6F4_SSEJSH_SH_fSF_SF_NS4_17integral_constantINS4_4UMMA5MajorELSP_0EEESQ_NSN_INSO_7ScaleInELSR_0EEESS_EEEEEENS4_6LayoutINS5_IJSB_SB_SB_EEENS5_IJNSA_ILi0EEESX_SX_EEEEENS5_IJNS4_10UnderscoreES10_S10_EEEEENS4_23SM90_TMA_LOAD_MULTICASTENS4_14ComposedLayoutINS4_7SwizzleILi3ELi4ELi3EEENS4_18smem_ptr_flag_bitsILi8EEENSV_INS5_IJNSA_ILi8EEESF_EEENS5_IJSF_SB_EEEEEEEvNS4_8identityENS4_13SM90_TMA_LOADES1D_vS1E_EENS_8epilogue10collective18CollectiveEpilogueINS1H_23Sm100TmaWarpSpecializedILi2ELi2ELi64ELb0ELb0EEEJSG_NS5_IJNSV_ISF_SB_EENSV_INSA_ILi64EEESB_EEEEESH_SI_SH_SI_NS1H_6fusion15FusionCallbacksIS1L_NS1Q_17LinearCombinationISH_fSH_fLNS_15FloatRoundStyleE2EEESG_S1P_JEEENS4_5SM1004TMEM4LOAD26SM100_TMEM_LOAD_32dp32b64xES1F_NS14_INS15_ILi2ELi4ELi3EEES18_NSV_INS5_IJS19_S1N_EEENS5_IJS1N_SB_EEEEEEENS4_39AutoVectorizingCopyWithAssumedAlignmentILi128EEENS4_14SM90_TMA_STOREES24_S26_S26_EEEvvEEEEvNT_6ParamsE) ;  /* 0xffffff6802ac7950 */ /* 0x000fea0003c3ffff */
.L_x_155:
[----:B------:R-:W-:-:S00]  /*9550*/  BRA `(.L_x_155) ;  /* 0xfffffffc00fc7947 */ /* 0x000fc0000383ffff */
[----:B------:R-:W-:-:S00]  /*9560*/  NOP ;  /* 0x0000000000007918 */ /* 0x000fc00000000000 */
        /* <DEDUP_REMOVED lines=9> */
.L_x_156:


//--------------------- .nv.global.init           --------------------------
	.section	.nv.global.init,"aw",@progbits
.nv.global.init:
	.type		$str$27,@object
	.size		$str$27,($str$28 - $str$27)
$str$27:
        /*0000*/ 	.byte	0x28, 0x61, 0x64, 0x64, 0x72, 0x65, 0x73, 0x73, 0x20, 0x26, 0x20, 0x6d, 0x61, 0x73, 0x6b, 0x29
        /*0010*/ 	.byte	0x20, 0x3d, 0x3d, 0x20, 0x30, 0x00
	.type		$str$28,@object
	.size		$str$28,($str$26 - $str$28)
$str$28:
        /*0016*/ 	.byte	0x2f, 0x74, 0x6d, 0x70, 0x2f, 0x63, 0x75, 0x74, 0x6c, 0x61, 0x73, 0x73, 0x5f, 0x73, 0x77, 0x65
        /*0026*/ 	.byte	0x65, 0x70, 0x5f, 0x73, 0x72, 0x63, 0x2f, 0x69, 0x6e, 0x63, 0x6c, 0x75, 0x64, 0x65, 0x2f, 0x63
        /*0036*/ 	.byte	0x75, 0x74, 0x65, 0x2f, 0x70, 0x6f, 0x69, 0x6e, 0x74, 0x65, 0x72, 0x5f, 0x66, 0x6c, 0x61, 0x67
        /*0046*/ 	.byte	0x67, 0x65, 0x64, 0x2e, 0x68, 0x70, 0x70, 0x00
	.type		$str$26,@object
	.size		$str$26,($str$25 - $str$26)
$str$26:
        /*004e*/ 	.byte	0x2f, 0x74, 0x6d, 0x70, 0x2f, 0x63, 0x75, 0x74, 0x6c, 0x61, 0x73, 0x73, 0x5f, 0x73, 0x77, 0x65
        /*005e*/ 	.byte	0x65, 0x70, 0x5f, 0x73, 0x72, 0x63, 0x2f, 0x69, 0x6e, 0x63, 0x6c, 0x75, 0x64, 0x65, 0x2f, 0x63
        /*006e*/ 	.byte	0x75, 0x74, 0x65, 0x2f, 0x61, 0x74, 0x6f, 0x6d, 0x2f, 0x63, 0x6f, 0x70, 0x79, 0x5f, 0x74, 0x72
        /*007e*/ 	.byte	0x61, 0x69, 0x74, 0x73, 0x5f, 0x73, 0x6d, 0x31, 0x30, 0x30, 0x2e, 0x68, 0x70, 0x70, 0x00
	.type		$str$25,@object
	.size		$str$25,(__unnamed_1 - $str$25)
$str$25:
        /*008d*/ 	.byte	0x28, 0x28, 0x75, 0x69, 0x6e, 0x74, 0x33, 0x32, 0x5f, 0x74, 0x28, 0x74, 0x68, 0x72, 0x65, 0x61
        /*009d*/ 	.byte	0x64, 0x49, 0x64, 0x78, 0x2e, 0x78, 0x29, 0x20, 0x2f, 0x20, 0x33, 0x32, 0x29, 0x20, 0x25, 0x20
        /*00ad*/ 	.byte	0x34, 0x29, 0x20, 0x3d, 0x3d, 0x20, 0x28, 0x28, 0x28, 0x74, 0x6d, 0x65, 0x6d, 0x5f, 0x61, 0x64
        /*00bd*/ 	.byte	0x64, 0x72, 0x20, 0x3e, 0x3e, 0x20, 0x31, 0x36, 0x29, 0x20, 0x2f, 0x20, 0x33, 0x32, 0x29, 0x20
        /*00cd*/ 	.byte	0x25, 0x20, 0x34, 0x29, 0x00
	.type		__unnamed_1,@object
	.size		__unnamed_1,(__unnamed_2 - __unnamed_1)
__unnamed_1:
        /*00d2*/ 	.byte	0x61, 0x75, 0x74, 0x6f, 0x20, 0x63, 0x75, 0x74, 0x65, 0x3a, 0x3a, 0x61, 0x73, 0x5f, 0x70, 0x6f
        /* <DEDUP_REMOVED lines=24> */
        /*0262*/ 	.byte	0x43, 0x3c, 0x38, 0x31, 0x39, 0x32, 0x3e, 0x3e, 0x3e, 0x3e, 0x5d, 0x00
	.type		__unnamed_2,@object
	.size		__unnamed_2,(.L_2 - __unnamed_2)
__unnamed_2:
        /* <DEDUP_REMOVED lines=42> */
        /*050e*/ 	.byte	0x3e, 0x3e, 0x3e, 0x3e, 0x5d, 0x00
.L_2:


//--------------------- .nv.shared._ZN7cutlass13device_kernelINS_4gemm6kernel13GemmUniversalIN4cute5tupleIJiiiiEEENS1_10collective13CollectiveMmaINS1_35MainloopSm100TmaUmmaWarpSpecializedILi6ELi2ELi4ENS5_IJNS4_1CILi1EEENSA_ILi4EEESB_EEEEENS5_IJNSA_ILi128EEESF_SF_EEENS_12float_e5m2_tENS5_IJlSB_lEEESH_SI_NS4_8TiledMMAINS4_8MMA_AtomIJNS4_10MMA_TraitsINS4_19SM100_MMA_F8F6F4_SSEJSH_SH_fSF_SF_NS4_17integral_constantINS4_4UMMA5MajorELSP_0EEESQ_NSN_INSO_7ScaleInELSR_0EEESS_EEEEEENS4_6LayoutINS5_IJSB_SB_SB_EEENS5_IJNSA_ILi0EEESX_SX_EEEEENS5_IJNS4_10UnderscoreES10_S10_EEEEENS4_23SM90_TMA_LOAD_MULTICASTENS4_14ComposedLayoutINS4_7SwizzleILi3ELi4ELi3EEENS4_18smem_ptr_flag_bitsILi8EEENSV_INS5_IJNSA_ILi8EEESF_EEENS5_IJSF_SB_EEEEEEEvNS4_8identityENS4_13SM90_TMA_LOADES1D_vS1E_EENS_8epilogue10collective18CollectiveEpilogueINS1H_23Sm100TmaWarpSpecializedILi2ELi2ELi64ELb0ELb0EEEJSG_NS5_IJNSV_ISF_SB_EENSV_INSA_ILi64EEESB_EEEEESH_SI_SH_SI_NS1H_6fusion15FusionCallbacksIS1L_NS1Q_17LinearCombinationISH_fSH_fLNS_15FloatRoundStyleE2EEESG_S1P_JEEENS4_5SM1004TMEM4LOAD26SM100_TMEM_LOAD_32dp32b64xES1F_NS14_INS15_ILi2ELi4ELi3EEES18_NSV_INS5_IJS19_S1N_EEENS5_IJS1N_SB_EEEEEEENS4_39AutoVectorizingCopyWithAssumedAlignmentILi128EEENS4_14SM90_TMA_STOREES24_S26_S26_EEEvvEEEEvNT_6ParamsE --------------------------
	.section	.nv.shared._ZN7cutlass13device_kernelINS_4gemm6kernel13GemmUniversalIN4cute5tupleIJiiiiEEENS1_10collective13CollectiveMmaINS1_35MainloopSm100TmaUmmaWarpSpecializedILi6ELi2ELi4ENS5_IJNS4_1CILi1EEENSA_ILi4EEESB_EEEEENS5_IJNSA_ILi128EEESF_SF_EEENS_12float_e5m2_tENS5_IJlSB_lEEESH_SI_NS4_8TiledMMAINS4_8MMA_AtomIJNS4_10MMA_TraitsINS4_19SM100_MMA_F8F6F4_SSEJSH_SH_fSF_SF_NS4_17integral_constantINS4_4UMMA5MajorELSP_0EEESQ_NSN_INSO_7ScaleInELSR_0EEESS_EEEEEENS4_6LayoutINS5_IJSB_SB_SB_EEENS5_IJNSA_ILi0EEESX_SX_EEEEENS5_IJNS4_10UnderscoreES10_S10_EEEEENS4_23SM90_TMA_LOAD_MULTICASTENS4_14ComposedLayoutINS4_7SwizzleILi3ELi4ELi3EEENS4_18smem_ptr_flag_bitsILi8EEENSV_INS5_IJNSA_ILi8EEESF_EEENS5_IJSF_SB_EEEEEEEvNS4_8identityENS4_13SM90_TMA_LOADES1D_vS1E_EENS_8epilogue10collective18CollectiveEpilogueINS1H_23Sm100TmaWarpSpecializedILi2ELi2ELi64ELb0ELb0EEEJSG_NS5_IJNSV_ISF_SB_EENSV_INSA_ILi64EEESB_EEEEESH_SI_SH_SI_NS1H_6fusion15FusionCallbacksIS1L_NS1Q_17LinearCombinationISH_fSH_fLNS_15FloatRoundStyleE2EEESG_S1P_JEEENS4_5SM1004TMEM4LOAD26SM100_TMEM_LOAD_32dp32b64xES1F_NS14_INS15_ILi2ELi4ELi3EEES18_NSV_INS5_IJS19_S1N_EEENS5_IJS1N_SB_EEEEEEENS4_39AutoVectorizingCopyWithAssumedAlignmentILi128EEENS4_14SM90_TMA_STOREES24_S26_S26_EEEvvEEEEvNT_6ParamsE,"aw",@nobits
	.sectionflags	@""
	.align	16
	.zero		1024


//--------------------- .nv.shared.reserved.0     --------------------------
	.section	.nv.shared.reserved.0,"aw",@nobits
	.weak		__nv_reservedSMEM_offset_0_alias
	.size		__nv_reservedSMEM_offset_0_alias, 0, 64
	.other		__nv_reservedSMEM_offset_0_alias,@"STO_CUDA_RESERVED_SHARED STV_DEFAULT"
__nv_reservedSMEM_offset_0_alias:
	.zero		0
.nv.shared.reserved.0:
	.zero		64
	.weak		__nv_reservedSMEM_tcgen05_partition
	.type		__nv_reservedSMEM_tcgen05_partition,@object
	.size		__nv_reservedSMEM_tcgen05_partition,(.L_0 - __nv_reservedSMEM_tcgen05_partition)
__nv_reservedSMEM_tcgen05_partition:
	.zero		32
.L_0:


//--------------------- .nv.global                --------------------------
	.section	.nv.global,"aw",@nobits
.nv.global:
	.type		_ZN40_INTERNAL_dd07b054_4_k_cu_c3ae41eb_373154cute1_E,@object
	.size		_ZN40_INTERNAL_dd07b054_4_k_cu_c3ae41eb_373154cute1_E,(_ZN40_INTERNAL_dd07b054_4_k_cu_c3ae41eb_373154cuda3std3__45__cpo6cbeginE - _ZN40_INTERNAL_dd07b054_4_k_cu_c3ae41eb_373154cute1_E)
_ZN40_INTERNAL_dd07b054_4_k_cu_c3ae41eb_373154cute1_E:
	.zero		1
	.type		_ZN40_INTERNAL_dd07b054_4_k_cu_c3ae41eb_373154cuda3std3__45__cpo6cbeginE,@object
	.size		_ZN40_INTERNAL_dd07b054_4_k_cu_c3ae41eb_373154cuda3std3__45__cpo6cbeginE,(_ZN40_INTERNAL_dd07b054_4_k_cu_c3ae41eb_373154cuda3std3__48in_placeE - _ZN40_INTERNAL_dd07b054_4_k_cu_c3ae41eb_373154cuda3std3__45__cpo6cbeginE)
_ZN40_INTERNAL_dd07b054_4_k_cu_c3ae41eb_373154cuda3std3__45__cpo6cbeginE:
	.zero		1
	.type		_ZN40_INTERNAL_dd07b054_4_k_cu_c3ae41eb_373154cuda3std3__48in_placeE,@object
	.size		_ZN40_INTERNAL_dd07b054_4_k_cu_c3ae41eb_373154cuda3std3__48in_placeE,(_ZN40_INTERNAL_dd07b054_4_k_cu_c3ae41eb_373154cuda3std6ranges3__45__cpo9iter_moveE - _ZN40_INTERNAL_dd07b054_4_k_cu_c3ae41eb_373154cuda3std3__48in_placeE)
_ZN40_INTERNAL_dd07b054_4_k_cu_c3ae41eb_373154cuda3std3__48in_placeE:
	.zero		1
	.type		_ZN40_INTERNAL_dd07b054_4_k_cu_c3ae41eb_373154cuda3std6ranges3__45__cpo9iter_moveE,@object
	.size		_ZN40_INTERNAL_dd07b054_4_k_cu_c3ae41eb_373154cuda3std6ranges3__45__cpo9iter_moveE,(_ZN40_INTERNAL_dd07b054_4_k_cu_c3ae41eb_373154cuda3std3__45__cpo5beginE - _ZN40_INTERNAL_dd07b054_4_k_cu_c3ae41eb_373154cuda3std6ranges3__45__cpo9iter_moveE)
_ZN40_INTERNAL_dd07b054_4_k_cu_c3ae41eb_373154cuda3std6ranges3__45__cpo9iter_moveE:
	.zero		1
	.type		_ZN40_INTERNAL_dd07b054_4_k_cu_c3ae41eb_373154cuda3std3__45__cpo5beginE,@object
	.size		_ZN40_INTERNAL_dd07b054_4_k_cu_c3ae41eb_373154cuda3std3__45__cpo5beginE,(_ZN40_INTERNAL_dd07b054_4_k_cu_c3ae41eb_373154cuda3std3__442_GLOBAL__N__dd07b054_4_k_cu_c3ae41eb_373156ignoreE - _ZN40_INTERNAL_dd07b054_4_k_cu_c3ae41eb_373154cuda3std3__45__cpo5beginE)
_ZN40_INTERNAL_dd07b054_4_k_cu_c3ae41eb_373154cuda3std3__45__cpo5beginE:
	.zero		1
	.type		_ZN40_INTERNAL_dd07b054_4_k_cu_c3ae41eb_373154cuda3std3__442_GLOBAL__N__dd07b054_4_k_cu_c3ae41eb_373156ignoreE,@object
	.size		_ZN40_INTERNAL_dd07b054_4_k_cu_c3ae41eb_373154cuda3std3__442_GLOBAL__N__dd07b054_4_k_cu_c3ae41eb_373156ignoreE,(_ZN40_INTERNAL_dd07b054_4_k_cu_c3ae41eb_373154cute7productE - _ZN40_INTERNAL_dd07b054_4_k_cu_c3ae41eb_373154cuda3std3__442_GLOBAL__N__dd07b054_4_k_cu_c3ae41eb_373156ignoreE)
_ZN40_INTERNAL_dd07b054_4_k_cu_c3ae41eb_373154cuda3std3__442_GLOBAL__N__dd07b054_4_k_cu_c3ae41eb_373156ignoreE:
	.zero		1
	.type		_ZN40_INTERNAL_dd07b054_4_k_cu_c3ae41eb_373154cute7productE,@object
	.size		_ZN40_INTERNAL_dd07b054_4_k_cu_c3ae41eb_373154cute7productE,(_ZN40_INTERNAL_dd07b054_4_k_cu_c3ae41eb_373154cuda3std3__45__cpo3endE - _ZN40_INTERNAL_dd07b054_4_k_cu_c3ae41eb_373154cute7productE)
_ZN40_INTERNAL_dd07b054_4_k_cu_c3ae41eb_373154cute7productE:
	.zero		1
	.type		_ZN40_INTERNAL_dd07b054_4_k_cu_c3ae41eb_373154cuda3std3__45__cpo3endE,@object
	.size		_ZN40_INTERNAL_dd07b054_4_k_cu_c3ae41eb_373154cuda3std3__45__cpo3endE,(_ZN40_INTERNAL_dd07b054_4_k_cu_c3ae41eb_373154cuda3std3__419piecewise_constructE - _ZN40_INTERNAL_dd07b054_4_k_cu_c3ae41eb_373154cuda3std3__45__cpo3endE)
_ZN40_INTERNAL_dd07b054_4_k_cu_c3ae41eb_373154cuda3std3__45__cpo3endE:
	.zero		1
	.type		_ZN40_INTERNAL_dd07b054_4_k_cu_c3ae41eb_373154cuda3std3__419piecewise_constructE,@object
	.size		_ZN40_INTERNAL_dd07b054_4_k_cu_c3ae41eb_373154cuda3std3__419piecewise_constructE,(_ZN40_INTERNAL_dd07b054_4_k_cu_c3ae41eb_373154cuda3std3__45__cpo4cendE - _ZN40_INTERNAL_dd07b054_4_k_cu_c3ae41eb_373154cuda3std3__419piecewise_constructE)
_ZN40_INTERNAL_dd07b054_4_k_cu_c3ae41eb_373154cuda3std3__419piecewise_constructE:
	.zero		1
	.type		_ZN40_INTERNAL_dd07b054_4_k_cu_c3ae41eb_373154cuda3std3__45__cpo4cendE,@object
	.size		_ZN40_INTERNAL_dd07b054_4_k_cu_c3ae41eb_373154cuda3std3__45__cpo4cendE,(_ZN40_INTERNAL_dd07b054_4_k_cu_c3ae41eb_373154cuda3std6ranges3__45__cpo4swapE - _ZN40_INTERNAL_dd07b054_4_k_cu_c3ae41eb_373154cuda3std3__45__cpo4cendE)
_ZN40_INTERNAL_dd07b054_4_k_cu_c3ae41eb_373154cuda3std3__45__cpo4cendE:
	.zero		1
	.type		_ZN40_INTERNAL_dd07b054_4_k_cu_c3ae41eb_373154cuda3std6ranges3__45__cpo4swapE,@object
	.size		_ZN40_INTERNAL_dd07b054_4_k_cu_c3ae41eb_373154cuda3std6ranges3__45__cpo4swapE,(.L_10 - _ZN40_INTERNAL_dd07b054_4_k_cu_c3ae41eb_373154cuda3std6ranges3__45__cpo4swapE)
_ZN40_INTERNAL_dd07b054_4_k_cu_c3ae41eb_373154cuda3std6ranges3__45__cpo4swapE:
	.zero		1
.L_10:


//--------------------- .nv.constant0._ZN7cutlass13device_kernelINS_4gemm6kernel13GemmUniversalIN4cute5tupleIJiiiiEEENS1_10collective13CollectiveMmaINS1_35MainloopSm100TmaUmmaWarpSpecializedILi6ELi2ELi4ENS5_IJNS4_1CILi1EEENSA_ILi4EEESB_EEEEENS5_IJNSA_ILi128EEESF_SF_EEENS_12float_e5m2_tENS5_IJlSB_lEEESH_SI_NS4_8TiledMMAINS4_8MMA_AtomIJNS4_10MMA_TraitsINS4_19SM100_MMA_F8F6F4_SSEJSH_SH_fSF_SF_NS4_17integral_constantINS4_4UMMA5MajorELSP_0EEESQ_NSN_INSO_7ScaleInELSR_0EEESS_EEEEEENS4_6LayoutINS5_IJSB_SB_SB_EEENS5_IJNSA_ILi0EEESX_SX_EEEEENS5_IJNS4_10UnderscoreES10_S10_EEEEENS4_23SM90_TMA_LOAD_MULTICASTENS4_14ComposedLayoutINS4_7SwizzleILi3ELi4ELi3EEENS4_18smem_ptr_flag_bitsILi8EEENSV_INS5_IJNSA_ILi8EEESF_EEENS5_IJSF_SB_EEEEEEEvNS4_8identityENS4_13SM90_TMA_LOADES1D_vS1E_EENS_8epilogue10collective18CollectiveEpilogueINS1H_23Sm100TmaWarpSpecializedILi2ELi2ELi64ELb0ELb0EEEJSG_NS5_IJNSV_ISF_SB_EENSV_INSA_ILi64EEESB_EEEEESH_SI_SH_SI_NS1H_6fusion15FusionCallbacksIS1L_NS1Q_17LinearCombinationISH_fSH_fLNS_15FloatRoundStyleE2EEESG_S1P_JEEENS4_5SM1004TMEM4LOAD26SM100_TMEM_LOAD_32dp32b64xES1F_NS14_INS15_ILi2ELi4ELi3EEES18_NSV_INS5_IJS19_S1N_EEENS5_IJS1N_SB_EEEEEEENS4_39AutoVectorizingCopyWithAssumedAlignmentILi128EEENS4_14SM90_TMA_STOREES24_S26_S26_EEEvvEEEEvNT_6ParamsE --------------------------
	.section	.nv.constant0._ZN7cutlass13device_kernelINS_4gemm6kernel13GemmUniversalIN4cute5tupleIJiiiiEEENS1_10collective13CollectiveMmaINS1_35MainloopSm100TmaUmmaWarpSpecializedILi6ELi2ELi4ENS5_IJNS4_1CILi1EEENSA_ILi4EEESB_EEEEENS5_IJNSA_ILi128EEESF_SF_EEENS_12float_e5m2_tENS5_IJlSB_lEEESH_SI_NS4_8TiledMMAINS4_8MMA_AtomIJNS4_10MMA_TraitsINS4_19SM100_MMA_F8F6F4_SSEJSH_SH_fSF_SF_NS4_17integral_constantINS4_4UMMA5MajorELSP_0EEESQ_NSN_INSO_7ScaleInELSR_0EEESS_EEEEEENS4_6LayoutINS5_IJSB_SB_SB_EEENS5_IJNSA_ILi0EEESX_SX_EEEEENS5_IJNS4_10UnderscoreES10_S10_EEEEENS4_23SM90_TMA_LOAD_MULTICASTENS4_14ComposedLayoutINS4_7SwizzleILi3ELi4ELi3EEENS4_18smem_ptr_flag_bitsILi8EEENSV_INS5_IJNSA_ILi8EEESF_EEENS5_IJSF_SB_EEEEEEEvNS4_8identityENS4_13SM90_TMA_LOADES1D_vS1E_EENS_8epilogue10collective18CollectiveEpilogueINS1H_23Sm100TmaWarpSpecializedILi2ELi2ELi64ELb0ELb0EEEJSG_NS5_IJNSV_ISF_SB_EENSV_INSA_ILi64EEESB_EEEEESH_SI_SH_SI_NS1H_6fusion15FusionCallbacksIS1L_NS1Q_17LinearCombinationISH_fSH_fLNS_15FloatRoundStyleE2EEESG_S1P_JEEENS4_5SM1004TMEM4LOAD26SM100_TMEM_LOAD_32dp32b64xES1F_NS14_INS15_ILi2ELi4ELi3EEES18_NSV_INS5_IJS19_S1N_EEENS5_IJS1N_SB_EEEEEEENS4_39AutoVectorizingCopyWithAssumedAlignmentILi128EEENS4_14SM90_TMA_STOREES24_S26_S26_EEEvvEEEEvNT_6ParamsE,"a",@progbits
	.sectionflags	@""
	.align	4
.nv.constant0._ZN7cutlass13device_kernelINS_4gemm6kernel13GemmUniversalIN4cute5tupleIJiiiiEEENS1_10collective13CollectiveMmaINS1_35MainloopSm100TmaUmmaWarpSpecializedILi6ELi2ELi4ENS5_IJNS4_1CILi1EEENSA_ILi4EEESB_EEEEENS5_IJNSA_ILi128EEESF_SF_EEENS_12float_e5m2_tENS5_IJlSB_lEEESH_SI_NS4_8TiledMMAINS4_8MMA_AtomIJNS4_10MMA_TraitsINS4_19SM100_MMA_F8F6F4_SSEJSH_SH_fSF_SF_NS4_17integral_constantINS4_4UMMA5MajorELSP_0EEESQ_NSN_INSO_7ScaleInELSR_0EEESS_EEEEEENS4_6LayoutINS5_IJSB_SB_SB_EEENS5_IJNSA_ILi0EEESX_SX_EEEEENS5_IJNS4_10UnderscoreES10_S10_EEEEENS4_23SM90_TMA_LOAD_MULTICASTENS4_14ComposedLayoutINS4_7SwizzleILi3ELi4ELi3EEENS4_18smem_ptr_flag_bitsILi8EEENSV_INS5_IJNSA_ILi8EEESF_EEENS5_IJSF_SB_EEEEEEEvNS4_8identityENS4_13SM90_TMA_LOADES1D_vS1E_EENS_8epilogue10collective18CollectiveEpilogueINS1H_23Sm100TmaWarpSpecializedILi2ELi2ELi64ELb0ELb0EEEJSG_NS5_IJNSV_ISF_SB_EENSV_INSA_ILi64EEESB_EEEEESH_SI_SH_SI_NS1H_6fusion15FusionCallbacksIS1L_NS1Q_17LinearCombinationISH_fSH_fLNS_15FloatRoundStyleE2EEESG_S1P_JEEENS4_5SM1004TMEM4LOAD26SM100_TMEM_LOAD_32dp32b64xES1F_NS14_INS15_ILi2ELi4ELi3EEES18_NSV_INS5_IJS19_S1N_EEENS5_IJS1N_SB_EEEEEEENS4_39AutoVectorizingCopyWithAssumedAlignmentILi128EEENS4_14SM90_TMA_STOREES24_S26_S26_EEEvvEEEEvNT_6ParamsE:
	.zero		2944


//--------------------- SYMBOLS --------------------------

	.type		.nv.reservedSmem.offset0,@object
	.size		.nv.reservedSmem.offset0,0x4
	.type		.nv.reservedSmem.cap,@object
	.size		.nv.reservedSmem.cap,0x4
	.type		__assertfail,@function
